// auto-generated by cutlass_sweep.gemm — config: {"arch": "sm_100", "cluster_m": 8, "cluster_n": 1, "dtype": "e5m2", "dtype_b": "e5m2", "layout": "nt", "stages": 0, "tile_k": 128, "tile_m": 128, "tile_n": 64}
#include "cutlass/cutlass.h"
#include "cutlass/gemm/collective/collective_builder.hpp"
#include "cutlass/gemm/device/gemm_universal_adapter.h"
#include "cutlass/gemm/kernel/gemm_universal.hpp"
#include "cutlass/epilogue/collective/collective_builder.hpp"

using ElemA = cutlass::float_e5m2_t;
using ElemB = cutlass::float_e5m2_t;
using ElemCD = cutlass::float_e5m2_t;
using Acc  = float;
using TileShape    = cute::Shape<cute::_128, cute::_64, cute::_128>;
using ClusterShape = cute::Shape<cute::_8, cute::_1, cute::_1>;

using CollectiveEpilogue = typename cutlass::epilogue::collective::CollectiveBuilder<
    cutlass::arch::Sm100, cutlass::arch::OpClassTensorOp,
    TileShape, ClusterShape,
    cutlass::epilogue::collective::EpilogueTileAuto,
    Acc, Acc,
    ElemCD, cutlass::layout::RowMajor, 128 / cutlass::sizeof_bits<ElemCD>::value,
    ElemCD, cutlass::layout::RowMajor, 128 / cutlass::sizeof_bits<ElemCD>::value,
    cutlass::epilogue::collective::EpilogueScheduleAuto
  >::CollectiveOp;

using CollectiveMainloop = typename cutlass::gemm::collective::CollectiveBuilder<
    cutlass::arch::Sm100, cutlass::arch::OpClassTensorOp,
    ElemA, cutlass::layout::RowMajor, 128 / cutlass::sizeof_bits<ElemA>::value,
    ElemB, cutlass::layout::ColumnMajor, 128 / cutlass::sizeof_bits<ElemB>::value,
    Acc,
    TileShape, ClusterShape,
    cutlass::gemm::collective::StageCountAutoCarveout<static_cast<int>(sizeof(typename CollectiveEpilogue::SharedStorage))>,
    cutlass::gemm::collective::KernelScheduleAuto
  >::CollectiveOp;

using GemmKernel = cutlass::gemm::kernel::GemmUniversal<
    cute::Shape<int,int,int,int>,
    CollectiveMainloop,
    CollectiveEpilogue
>;
using Gemm = cutlass::gemm::device::GemmUniversalAdapter<GemmKernel>;

// Force the device kernel symbol into the cubin without needing a host main.
auto* _anchor = &cutlass::device_kernel<GemmKernel>;


// ===== COMPILED SASS (sm_100a) =====

	.target	sm_100a

	.elftype	@"ET_EXEC"


//--------------------- .note.nv.tkinfo           --------------------------
	.section	.note.nv.tkinfo,"",@"SHT_NOTE"
	.sectionflags	@"SHF_NOTE_NV_TKINFO"
	.tkinfo
        /*0018*/ 	.word	0x00000002
        /*0030*/ 	.string	""
        /*0030*/ 	.string	"ptxas"
        /*0030*/ 	.string	"Cuda compilation tools, release 13.0, V13.0.88"
        /*0030*/ 	.string	"Build cuda_13.0.r13.0/compiler.36424714_0"
        /*0030*/ 	.string	"-arch sm_100a -m 64 "



//--------------------- .note.nv.cuinfo           --------------------------
	.section	.note.nv.cuinfo,"",@"SHT_NOTE"
	.sectionflags	@"SHF_NOTE_NV_CUINFO"
        /*0018*/ 	.short	0x0002
        /*001a*/ 	.short	0x0064
        /*001c*/ 	.short	0x0082
	.zero		2


//--------------------- .nv.info                  --------------------------
	.section	.nv.info,"",@"SHT_CUDA_INFO"
	.align	4


	//----- nvinfo : EIATTR_REGCOUNT
	.align		4
        /*0000*/ 	.byte	0x04, 0x2f
        /*0002*/ 	.short	(.L_19 - .L_18)
	.align		4
.L_18:
        /*0004*/ 	.word	index@(_ZN7cutlass13device_kernelINS_4gemm6kernel13GemmUniversalIN4cute5tupleIJiiiiEEENS1_10collective13CollectiveMmaINS1_35MainloopSm100TmaUmmaWarpSpecializedILi18ELi2ELi4ENS5_IJNS4_1CILi8EEENSA_ILi1EEESC_EEEEENS5_IJNSA_ILi128EEENSA_ILi64EEESF_EEENS_12float_e5m2_tENS5_IJlSC_lEEESI_SJ_NS4_8TiledMMAINS4_8MMA_AtomIJNS4_10MMA_TraitsINS4_25SM100_MMA_F8F6F4_2x1SM_SSEJSI_SI_fSF_SG_NS4_17integral_constantINS4_4UMMA5MajorELSQ_0EEESR_NSO_INSP_7ScaleInELSS_0EEEST_EEEEEENS4_6LayoutINS5_IJSC_SC_SC_EEENS5_IJNSA_ILi0EEESY_SY_EEEEENS5_IJNS4_10UnderscoreES11_S11_EEEEENS4_18SM100_TMA_2SM_LOADENS4_14ComposedLayoutINS4_7SwizzleILi3ELi4ELi3EEENS4_18smem_ptr_flag_bitsILi8EEENSW_INS5_IJSB_SF_EEENS5_IJSF_SC_EEEEEEEvNS4_8identityENS4_28SM100_TMA_2SM_LOAD_MULTICASTES1D_vS1E_EENS_8epilogue10collective18CollectiveEpilogueINS1H_23Sm100TmaWarpSpecializedILi1ELi1ELi32ELb0ELb0EEEJNS5_IJSG_SG_SF_EEENS5_IJNSW_ISG_SC_EES1N_EEESI_SJ_SI_SJ_NS1H_6fusion15FusionCallbacksIS1L_NS1P_17LinearCombinationISI_fSI_fLNS_15FloatRoundStyleE2EEES1M_S1O_JEEENS4_5SM1004TMEM4LOAD26SM100_TMEM_LOAD_32dp32b32xENS4_13SM90_TMA_LOADENS15_INS16_ILi2ELi4ELi3EEES19_NSW_INS5_IJSB_SG_EEENS5_IJSG_SC_EEEEEEENS4_39AutoVectorizingCopyWithAssumedAlignmentILi128EEENS4_14SM90_TMA_STOREES24_S26_S26_EEEvvEEEEvNT_6ParamsE)
        /*0008*/ 	.word	0x0000005a


	//----- nvinfo : EIATTR_FRAME_SIZE
	.align		4
.L_19:
        /*000c*/ 	.byte	0x04, 0x11
        /*000e*/ 	.short	(.L_21 - .L_20)
	.align		4
.L_20:
        /*0010*/ 	.word	index@($__internal_2_$__cuda_sm10x_tcgen05_guardrail_trap_unallocated_columns_being_dealloced)
        /*0014*/ 	.word	0x00000000


	//----- nvinfo : EIATTR_FRAME_SIZE
	.align		4
.L_21:
        /*0018*/ 	.byte	0x04, 0x11
        /*001a*/ 	.short	(.L_23 - .L_22)
	.align		4
.L_22:
        /*001c*/ 	.word	index@($__internal_1_$__cuda_sm10x_tcgen05_guardrail_trap_phase_invalid_during_alloc)
        /*0020*/ 	.word	0x00000000


	//----- nvinfo : EIATTR_FRAME_SIZE
	.align		4
.L_23:
        /*0024*/ 	.byte	0x04, 0x11
        /*0026*/ 	.short	(.L_25 - .L_24)
	.align		4
.L_24:
        /*0028*/ 	.word	index@($__internal_0_$__cuda_sm10x_tcgen05_guardrail_trap_col_being_dealloced_not_returned_by_alloc)
        /*002c*/ 	.word	0x00000000


	//----- nvinfo : EIATTR_FRAME_SIZE
	.align		4
.L_25:
        /*0030*/ 	.byte	0x04, 0x11
        /*0032*/ 	.short	(.L_27 - .L_26)
	.align		4
.L_26:
        /*0034*/ 	.word	index@(_ZN7cutlass13device_kernelINS_4gemm6kernel13GemmUniversalIN4cute5tupleIJiiiiEEENS1_10collective13CollectiveMmaINS1_35MainloopSm100TmaUmmaWarpSpecializedILi18ELi2ELi4ENS5_IJNS4_1CILi8EEENSA_ILi1EEESC_EEEEENS5_IJNSA_ILi128EEENSA_ILi64EEESF_EEENS_12float_e5m2_tENS5_IJlSC_lEEESI_SJ_NS4_8TiledMMAINS4_8MMA_AtomIJNS4_10MMA_TraitsINS4_25SM100_MMA_F8F6F4_2x1SM_SSEJSI_SI_fSF_SG_NS4_17integral_constantINS4_4UMMA5MajorELSQ_0EEESR_NSO_INSP_7ScaleInELSS_0EEEST_EEEEEENS4_6LayoutINS5_IJSC_SC_SC_EEENS5_IJNSA_ILi0EEESY_SY_EEEEENS5_IJNS4_10UnderscoreES11_S11_EEEEENS4_18SM100_TMA_2SM_LOADENS4_14ComposedLayoutINS4_7SwizzleILi3ELi4ELi3EEENS4_18smem_ptr_flag_bitsILi8EEENSW_INS5_IJSB_SF_EEENS5_IJSF_SC_EEEEEEEvNS4_8identityENS4_28SM100_TMA_2SM_LOAD_MULTICASTES1D_vS1E_EENS_8epilogue10collective18CollectiveEpilogueINS1H_23Sm100TmaWarpSpecializedILi1ELi1ELi32ELb0ELb0EEEJNS5_IJSG_SG_SF_EEENS5_IJNSW_ISG_SC_EES1N_EEESI_SJ_SI_SJ_NS1H_6fusion15FusionCallbacksIS1L_NS1P_17LinearCombinationISI_fSI_fLNS_15FloatRoundStyleE2EEES1M_S1O_JEEENS4_5SM1004TMEM4LOAD26SM100_TMEM_LOAD_32dp32b32xENS4_13SM90_TMA_LOADENS15_INS16_ILi2ELi4ELi3EEES19_NSW_INS5_IJSB_SG_EEENS5_IJSG_SC_EEEEEEENS4_39AutoVectorizingCopyWithAssumedAlignmentILi128EEENS4_14SM90_TMA_STOREES24_S26_S26_EEEvvEEEEvNT_6ParamsE)
        /*0038*/ 	.word	0x00000000


	//----- nvinfo : EIATTR_MIN_STACK_SIZE
	.align		4
.L_27:
        /*003c*/ 	.byte	0x04, 0x12
        /*003e*/ 	.short	(.L_29 - .L_28)
	.align		4
.L_28:
        /*0040*/ 	.word	index@(_ZN7cutlass13device_kernelINS_4gemm6kernel13GemmUniversalIN4cute5tupleIJiiiiEEENS1_10collective13CollectiveMmaINS1_35MainloopSm100TmaUmmaWarpSpecializedILi18ELi2ELi4ENS5_IJNS4_1CILi8EEENSA_ILi1EEESC_EEEEENS5_IJNSA_ILi128EEENSA_ILi64EEESF_EEENS_12float_e5m2_tENS5_IJlSC_lEEESI_SJ_NS4_8TiledMMAINS4_8MMA_AtomIJNS4_10MMA_TraitsINS4_25SM100_MMA_F8F6F4_2x1SM_SSEJSI_SI_fSF_SG_NS4_17integral_constantINS4_4UMMA5MajorELSQ_0EEESR_NSO_INSP_7ScaleInELSS_0EEEST_EEEEEENS4_6LayoutINS5_IJSC_SC_SC_EEENS5_IJNSA_ILi0EEESY_SY_EEEEENS5_IJNS4_10UnderscoreES11_S11_EEEEENS4_18SM100_TMA_2SM_LOADENS4_14ComposedLayoutINS4_7SwizzleILi3ELi4ELi3EEENS4_18smem_ptr_flag_bitsILi8EEENSW_INS5_IJSB_SF_EEENS5_IJSF_SC_EEEEEEEvNS4_8identityENS4_28SM100_TMA_2SM_LOAD_MULTICASTES1D_vS1E_EENS_8epilogue10collective18CollectiveEpilogueINS1H_23Sm100TmaWarpSpecializedILi1ELi1ELi32ELb0ELb0EEEJNS5_IJSG_SG_SF_EEENS5_IJNSW_ISG_SC_EES1N_EEESI_SJ_SI_SJ_NS1H_6fusion15FusionCallbacksIS1L_NS1P_17LinearCombinationISI_fSI_fLNS_15FloatRoundStyleE2EEES1M_S1O_JEEENS4_5SM1004TMEM4LOAD26SM100_TMEM_LOAD_32dp32b32xENS4_13SM90_TMA_LOADENS15_INS16_ILi2ELi4ELi3EEES19_NSW_INS5_IJSB_SG_EEENS5_IJSG_SC_EEEEEEENS4_39AutoVectorizingCopyWithAssumedAlignmentILi128EEENS4_14SM90_TMA_STOREES24_S26_S26_EEEvvEEEEvNT_6ParamsE)
        /*0044*/ 	.word	0x00000000
.L_29:


//--------------------- .nv.compat                --------------------------
	.section	.nv.compat,"",@"SHT_CUDA_COMPAT_INFO"
	.align	4
        /*0000*/ 	.byte	0x02, 0x09, 0x01, 0x00, 0x02, 0x02, 0x02, 0x00, 0x02, 0x05, 0x05, 0x00, 0x03, 0x07, 0x01, 0x01
        /*0010*/ 	.byte	0x02, 0x03, 0x01, 0x00, 0x02, 0x06, 0x01, 0x00, 0x04, 0x0b, 0x08, 0x00, 0x09, 0x00, 0x00, 0x00
        /*0020*/ 	.byte	0x00, 0x00, 0x00, 0x00


//--------------------- .nv.info._ZN7cutlass13device_kernelINS_4gemm6kernel13GemmUniversalIN4cute5tupleIJiiiiEEENS1_10collective13CollectiveMmaINS1_35MainloopSm100TmaUmmaWarpSpecializedILi18ELi2ELi4ENS5_IJNS4_1CILi8EEENSA_ILi1EEESC_EEEEENS5_IJNSA_ILi128EEENSA_ILi64EEESF_EEENS_12float_e5m2_tENS5_IJlSC_lEEESI_SJ_NS4_8TiledMMAINS4_8MMA_AtomIJNS4_10MMA_TraitsINS4_25SM100_MMA_F8F6F4_2x1SM_SSEJSI_SI_fSF_SG_NS4_17integral_constantINS4_4UMMA5MajorELSQ_0EEESR_NSO_INSP_7ScaleInELSS_0EEEST_EEEEEENS4_6LayoutINS5_IJSC_SC_SC_EEENS5_IJNSA_ILi0EEESY_SY_EEEEENS5_IJNS4_10UnderscoreES11_S11_EEEEENS4_18SM100_TMA_2SM_LOADENS4_14ComposedLayoutINS4_7SwizzleILi3ELi4ELi3EEENS4_18smem_ptr_flag_bitsILi8EEENSW_INS5_IJSB_SF_EEENS5_IJSF_SC_EEEEEEEvNS4_8identityENS4_28SM100_TMA_2SM_LOAD_MULTICASTES1D_vS1E_EENS_8epilogue10collective18CollectiveEpilogueINS1H_23Sm100TmaWarpSpecializedILi1ELi1ELi32ELb0ELb0EEEJNS5_IJSG_SG_SF_EEENS5_IJNSW_ISG_SC_EES1N_EEESI_SJ_SI_SJ_NS1H_6fusion15FusionCallbacksIS1L_NS1P_17LinearCombinationISI_fSI_fLNS_15FloatRoundStyleE2EEES1M_S1O_JEEENS4_5SM1004TMEM4LOAD26SM100_TMEM_LOAD_32dp32b32xENS4_13SM90_TMA_LOADENS15_INS16_ILi2ELi4ELi3EEES19_NSW_INS5_IJSB_SG_EEENS5_IJSG_SC_EEEEEEENS4_39AutoVectorizingCopyWithAssumedAlignmentILi128EEENS4_14SM90_TMA_STOREES24_S26_S26_EEEvvEEEEvNT_6ParamsE --------------------------
	.section	.nv.info._ZN7cutlass13device_kernelINS_4gemm6kernel13GemmUniversalIN4cute5tupleIJiiiiEEENS1_10collective13CollectiveMmaINS1_35MainloopSm100TmaUmmaWarpSpecializedILi18ELi2ELi4ENS5_IJNS4_1CILi8EEENSA_ILi1EEESC_EEEEENS5_IJNSA_ILi128EEENSA_ILi64EEESF_EEENS_12float_e5m2_tENS5_IJlSC_lEEESI_SJ_NS4_8TiledMMAINS4_8MMA_AtomIJNS4_10MMA_TraitsINS4_25SM100_MMA_F8F6F4_2x1SM_SSEJSI_SI_fSF_SG_NS4_17integral_constantINS4_4UMMA5MajorELSQ_0EEESR_NSO_INSP_7ScaleInELSS_0EEEST_EEEEEENS4_6LayoutINS5_IJSC_SC_SC_EEENS5_IJNSA_ILi0EEESY_SY_EEEEENS5_IJNS4_10UnderscoreES11_S11_EEEEENS4_18SM100_TMA_2SM_LOADENS4_14ComposedLayoutINS4_7SwizzleILi3ELi4ELi3EEENS4_18smem_ptr_flag_bitsILi8EEENSW_INS5_IJSB_SF_EEENS5_IJSF_SC_EEEEEEEvNS4_8identityENS4_28SM100_TMA_2SM_LOAD_MULTICASTES1D_vS1E_EENS_8epilogue10collective18CollectiveEpilogueINS1H_23Sm100TmaWarpSpecializedILi1ELi1ELi32ELb0ELb0EEEJNS5_IJSG_SG_SF_EEENS5_IJNSW_ISG_SC_EES1N_EEESI_SJ_SI_SJ_NS1H_6fusion15FusionCallbacksIS1L_NS1P_17LinearCombinationISI_fSI_fLNS_15FloatRoundStyleE2EEES1M_S1O_JEEENS4_5SM1004TMEM4LOAD26SM100_TMEM_LOAD_32dp32b32xENS4_13SM90_TMA_LOADENS15_INS16_ILi2ELi4ELi3EEES19_NSW_INS5_IJSB_SG_EEENS5_IJSG_SC_EEEEEEENS4_39AutoVectorizingCopyWithAssumedAlignmentILi128EEENS4_14SM90_TMA_STOREES24_S26_S26_EEEvvEEEEvNT_6ParamsE,"",@"SHT_CUDA_INFO"
	.sectionflags	@""
	.align	4


	//----- nvinfo : EIATTR_CUDA_API_VERSION
	.align		4
        /*0000*/ 	.byte	0x04, 0x37
        /*0002*/ 	.short	(.L_31 - .L_30)
.L_30:
        /*0004*/ 	.word	0x00000082


	//----- nvinfo : EIATTR_KPARAM_INFO
	.align		4
.L_31:
        /*0008*/ 	.byte	0x04, 0x17
        /*000a*/ 	.short	(.L_33 - .L_32)
.L_32:
        /*000c*/ 	.word	0x00000000
        /*0010*/ 	.short	0x0000
        /*0012*/ 	.short	0x0000
        /*0014*/ 	.byte	0x00, 0xf0, 0x01, 0x20


	//----- nvinfo : EIATTR_AT_ENTRY_FRAGMENTS
	.align		4
.L_33:
        /*0018*/ 	.byte	0x04, 0x4f
        /*001a*/ 	.short	(.L_35 - .L_34)


	//   ....[0]....
.L_34:
        /*001c*/ 	.word	0x00000007


	//----- nvinfo : EIATTR_RESERVED_SMEM_USED
	.align		4
.L_35:
        /*0020*/ 	.byte	0x01, 0x41
	.zero		2


	//----- nvinfo : EIATTR_SPARSE_MMA_MASK
	.align		4
        /*0024*/ 	.byte	0x03, 0x50
        /*0026*/ 	.short	0x0000


	//----- nvinfo : EIATTR_TCGEN05_2CTA_USED
	.align		4
        /*0028*/ 	.byte	0x01, 0x52
	.zero		2


	//----- nvinfo : EIATTR_MAXREG_COUNT
	.align		4
        /*002c*/ 	.byte	0x03, 0x1b
        /*002e*/ 	.short	0x00ff


	//----- nvinfo : EIATTR_NUM_BARRIERS
	.align		4
        /*0030*/ 	.byte	0x02, 0x4c
        /*0032*/ 	.byte	0x07
	.zero		1


	//----- nvinfo : EIATTR_EXTERNS
	.align		4
        /*0034*/ 	.byte	0x04, 0x0f
        /*0036*/ 	.short	(.L_37 - .L_36)


	//   ....[0]....
	.align		4
.L_36:
        /*0038*/ 	.word	index@(__assertfail)


	//----- nvinfo : EIATTR_MERCURY_ISA_VERSION
	.align		4
.L_37:
        /*003c*/ 	.byte	0x03, 0x5f
        /*003e*/ 	.short	0x0101


	//----- nvinfo : EIATTR_INT_WARP_WIDE_INSTR_OFFSETS
	.align		4
        /*0040*/ 	.byte	0x04, 0x31
        /*0042*/ 	.short	(.L_39 - .L_38)


	//   ....[0]....
.L_38:
        /*0044*/ 	.word	0x00000f60


	//   ....[1]....
        /*0048*/ 	.word	0x00001010


	//   ....[2]....
        /*004c*/ 	.word	0x00004d10


	//   ....[3]....
        /*0050*/ 	.word	0x00004d40


	//   ....[4]....
        /*0054*/ 	.word	0x00004d60


	//   ....[5]....
        /*0058*/ 	.word	0x00005940


	//   ....[6]....
        /*005c*/ 	.word	0x000059f0


	//----- nvinfo : EIATTR_COOP_GROUP_MASK_REGIDS
	.align		4
.L_39:
        /*0060*/ 	.byte	0x04, 0x29
        /*0062*/ 	.short	(.L_41 - .L_40)


	//   ....[0]....
.L_40:
        /*0064*/ 	.word	0xffffffff


	//   ....[1]....
        /*0068*/ 	.word	0xffffffff


	//   ....[2]....
        /*006c*/ 	.word	0xffffffff


	//   ....[3]....
        /*0070*/ 	.word	0xffffffff


	//   ....[4]....
        /*0074*/ 	.word	0xffffffff


	//   ....[5]....
        /*0078*/ 	.word	0xffffffff


	//   ....[6]....
        /*007c*/ 	.word	0xffffffff


	//   ....[7]....
        /*0080*/ 	.word	0xffffffff


	//   ....[8]....
        /*0084*/ 	.word	0xffffffff


	//   ....[9]....
        /*0088*/ 	.word	0xffffffff


	//   ....[10]....
        /*008c*/ 	.word	0xffffffff


	//   ....[11]....
        /*0090*/ 	.word	0xffffffff


	//   ....[12]....
        /*0094*/ 	.word	0xffffffff


	//   ....[13]....
        /*0098*/ 	.word	0xffffffff


	//----- nvinfo : EIATTR_COOP_GROUP_INSTR_OFFSETS
	.align		4
.L_41:
        /*009c*/ 	.byte	0x04, 0x28
        /*009e*/ 	.short	(.L_43 - .L_42)


	//   ....[0]....
.L_42:
        /*00a0*/ 	.word	0x000000b0


	//   ....[1]....
        /*00a4*/ 	.word	0x00000510


	//   ....[2]....
        /*00a8*/ 	.word	0x000008d0


	//   ....[3]....
        /*00ac*/ 	.word	0x00000a10


	//   ....[4]....
        /*00b0*/ 	.word	0x00000b10


	//   ....[5]....
        /*00b4*/ 	.word	0x00000c80


	//   ....[6]....
        /*00b8*/ 	.word	0x00000e20


	//   ....[7]....
        /*00bc*/ 	.word	0x00001080


	//   ....[8]....
        /*00c0*/ 	.word	0x00002440


	//   ....[9]....
        /*00c4*/ 	.word	0x00003af0


	//   ....[10]....
        /*00c8*/ 	.word	0x00003fc0


	//   ....[11]....
        /*00cc*/ 	.word	0x00003ff0


	//   ....[12]....
        /*00d0*/ 	.word	0x00004c10


	//   ....[13]....
        /*00d4*/ 	.word	0x00004e20


	//----- nvinfo : EIATTR_VRC_CTA_INIT_COUNT
	.align		4
.L_43:
        /*00d8*/ 	.byte	0x02, 0x4a
        /*00da*/ 	.byte	0x80
	.zero		1


	//----- nvinfo : EIATTR_SYSCALL_OFFSETS
	.align		4
        /*00dc*/ 	.byte	0x04, 0x46
        /*00de*/ 	.short	(.L_45 - .L_44)


	//   ....[0]....
.L_44:
        /*00e0*/ 	.word	0x00006580


	//   ....[1]....
        /*00e4*/ 	.word	0x000066c0


	//   ....[2]....
        /*00e8*/ 	.word	0x00006e00


	//----- nvinfo : EIATTR_MBARRIER_INSTR_OFFSETS
	.align		4
.L_45:
        /*00ec*/ 	.byte	0x04, 0x39
        /*00ee*/ 	.short	(.L_47 - .L_46)


	//   ....[0]....
.L_46:
        /*00f0*/ 	.word	0x00000670
        /*00f4*/ 	.word	0x000000ff
        /*00f8*/ 	.word	0x00000000
        /*00fc*/ 	.short	0x0100
        /*00fe*/ 	.byte	0x04
	.zero		1


	//   ....[1]....
        /*0100*/ 	.word	0x00000680
        /*0104*/ 	.word	0x000000ff
        /*0108*/ 	.word	0x00000090
        /*010c*/ 	.short	0x0100
        /*010e*/ 	.byte	0x04
	.zero		1


	//   ....[2]....
        /*0110*/ 	.word	0x00000690
        /*0114*/ 	.word	0x000000ff
        /*0118*/ 	.word	0x00000008
        /*011c*/ 	.short	0x0100
        /*011e*/ 	.byte	0x04
	.zero		1


	//   ....[3]....
        /*0120*/ 	.word	0x000006a0
        /*0124*/ 	.word	0x000000ff
        /*0128*/ 	.word	0x00000098
        /*012c*/ 	.short	0x0100
        /*012e*/ 	.byte	0x04
	.zero		1


	//   ....[4]....
        /*0130*/ 	.word	0x000006b0
        /*0134*/ 	.word	0x000000ff
        /*0138*/ 	.word	0x00000010
        /*013c*/ 	.short	0x0100
        /*013e*/ 	.byte	0x04
	.zero		1


	//   ....[5]....
        /*0140*/ 	.word	0x000006c0
        /*0144*/ 	.word	0x000000ff
        /*0148*/ 	.word	0x000000a0
        /*014c*/ 	.short	0x0100
        /*014e*/ 	.byte	0x04
	.zero		1


	//   ....[6]....
        /*0150*/ 	.word	0x000006d0
        /*0154*/ 	.word	0x000000ff
        /*0158*/ 	.word	0x00000018
        /*015c*/ 	.short	0x0100
        /*015e*/ 	.byte	0x04
	.zero		1


	//   ....[7]....
        /*0160*/ 	.word	0x000006e0
        /*0164*/ 	.word	0x000000ff
        /*0168*/ 	.word	0x000000a8
        /*016c*/ 	.short	0x0100
        /*016e*/ 	.byte	0x04
	.zero		1


	//   ....[8]....
        /*0170*/ 	.word	0x000006f0
        /*0174*/ 	.word	0x000000ff
        /*0178*/ 	.word	0x00000020
        /*017c*/ 	.short	0x0100
        /*017e*/ 	.byte	0x04
	.zero		1


	//   ....[9]....
        /*0180*/ 	.word	0x00000700
        /*0184*/ 	.word	0x000000ff
        /*0188*/ 	.word	0x000000b0
        /*018c*/ 	.short	0x0100
        /*018e*/ 	.byte	0x04
	.zero		1


	//   ....[10]....
        /*0190*/ 	.word	0x00000710
        /*0194*/ 	.word	0x000000ff
        /*0198*/ 	.word	0x00000028
        /*019c*/ 	.short	0x0100
        /*019e*/ 	.byte	0x04
	.zero		1


	//   ....[11]....
        /*01a0*/ 	.word	0x00000720
        /*01a4*/ 	.word	0x000000ff
        /*01a8*/ 	.word	0x000000b8
        /*01ac*/ 	.short	0x0100
        /*01ae*/ 	.byte	0x04
	.zero		1


	//   ....[12]....
        /*01b0*/ 	.word	0x00000730
        /*01b4*/ 	.word	0x000000ff
        /*01b8*/ 	.word	0x00000030
        /*01bc*/ 	.short	0x0100
        /*01be*/ 	.byte	0x04
	.zero		1


	//   ....[13]....
        /*01c0*/ 	.word	0x00000740
        /*01c4*/ 	.word	0x000000ff
        /*01c8*/ 	.word	0x000000c0
        /*01cc*/ 	.short	0x0100
        /*01ce*/ 	.byte	0x04
	.zero		1


	//   ....[14]....
        /*01d0*/ 	.word	0x00000750
        /*01d4*/ 	.word	0x000000ff
        /*01d8*/ 	.word	0x00000038
        /*01dc*/ 	.short	0x0100
        /*01de*/ 	.byte	0x04
	.zero		1


	//   ....[15]....
        /*01e0*/ 	.word	0x00000760
        /*01e4*/ 	.word	0x000000ff
        /*01e8*/ 	.word	0x000000c8
        /*01ec*/ 	.short	0x0100
        /*01ee*/ 	.byte	0x04
	.zero		1


	//   ....[16]....
        /*01f0*/ 	.word	0x00000770
        /*01f4*/ 	.word	0x000000ff
        /*01f8*/ 	.word	0x00000040
        /*01fc*/ 	.short	0x0100
        /*01fe*/ 	.byte	0x04
	.zero		1


	//   ....[17]....
        /*0200*/ 	.word	0x00000780
        /*0204*/ 	.word	0x000000ff
        /*0208*/ 	.word	0x000000d0
        /*020c*/ 	.short	0x0100
        /*020e*/ 	.byte	0x04
	.zero		1


	//   ....[18]....
        /*0210*/ 	.word	0x00000790
        /*0214*/ 	.word	0x000000ff
        /*0218*/ 	.word	0x00000048
        /*021c*/ 	.short	0x0100
        /*021e*/ 	.byte	0x04
	.zero		1


	//   ....[19]....
        /*0220*/ 	.word	0x000007a0
        /*0224*/ 	.word	0x000000ff
        /*0228*/ 	.word	0x000000d8
        /*022c*/ 	.short	0x0100
        /*022e*/ 	.byte	0x04
	.zero		1


	//   ....[20]....
        /*0230*/ 	.word	0x000007b0
        /*0234*/ 	.word	0x000000ff
        /*0238*/ 	.word	0x00000050
        /*023c*/ 	.short	0x0100
        /*023e*/ 	.byte	0x04
	.zero		1


	//   ....[21]....
        /*0240*/ 	.word	0x000007c0
        /*0244*/ 	.word	0x000000ff
        /*0248*/ 	.word	0x000000e0
        /*024c*/ 	.short	0x0100
        /*024e*/ 	.byte	0x04
	.zero		1


	//   ....[22]....
        /*0250*/ 	.word	0x000007d0
        /*0254*/ 	.word	0x000000ff
        /*0258*/ 	.word	0x00000058
        /*025c*/ 	.short	0x0100
        /*025e*/ 	.byte	0x04
	.zero		1


	//   ....[23]....
        /*0260*/ 	.word	0x000007e0
        /*0264*/ 	.word	0x000000ff
        /*0268*/ 	.word	0x000000e8
        /*026c*/ 	.short	0x0100
        /*026e*/ 	.byte	0x04
	.zero		1


	//   ....[24]....
        /*0270*/ 	.word	0x000007f0
        /*0274*/ 	.word	0x000000ff
        /*0278*/ 	.word	0x00000060
        /*027c*/ 	.short	0x0100
        /*027e*/ 	.byte	0x04
	.zero		1


	//   ....[25]....
        /*0280*/ 	.word	0x00000800
        /*0284*/ 	.word	0x000000ff
        /*0288*/ 	.word	0x000000f0
        /*028c*/ 	.short	0x0100
        /*028e*/ 	.byte	0x04
	.zero		1


	//   ....[26]....
        /*0290*/ 	.word	0x00000810
        /*0294*/ 	.word	0x000000ff
        /*0298*/ 	.word	0x00000068
        /*029c*/ 	.short	0x0100
        /*029e*/ 	.byte	0x04
	.zero		1


	//   ....[27]....
        /*02a0*/ 	.word	0x00000820
        /*02a4*/ 	.word	0x000000ff
        /*02a8*/ 	.word	0x000000f8
        /*02ac*/ 	.short	0x0100
        /*02ae*/ 	.byte	0x04
	.zero		1


	//   ....[28]....
        /*02b0*/ 	.word	0x00000830
        /*02b4*/ 	.word	0x000000ff
        /*02b8*/ 	.word	0x00000070
        /*02bc*/ 	.short	0x0100
        /*02be*/ 	.byte	0x04
	.zero		1


	//   ....[29]....
        /*02c0*/ 	.word	0x00000840
        /*02c4*/ 	.word	0x000000ff
        /*02c8*/ 	.word	0x00000100
        /*02cc*/ 	.short	0x0100
        /*02ce*/ 	.byte	0x04
	.zero		1


	//   ....[30]....
        /*02d0*/ 	.word	0x00000850
        /*02d4*/ 	.word	0x000000ff
        /*02d8*/ 	.word	0x00000078
        /*02dc*/ 	.short	0x0100
        /*02de*/ 	.byte	0x04
	.zero		1


	//   ....[31]....
        /*02e0*/ 	.word	0x00000860
        /*02e4*/ 	.word	0x000000ff
        /*02e8*/ 	.word	0x00000108
        /*02ec*/ 	.short	0x0100
        /*02ee*/ 	.byte	0x04
	.zero		1


	//   ....[32]....
        /*02f0*/ 	.word	0x00000870
        /*02f4*/ 	.word	0x000000ff
        /*02f8*/ 	.word	0x00000080
        /*02fc*/ 	.short	0x0100
        /*02fe*/ 	.byte	0x04
	.zero		1


	//   ....[33]....
        /*0300*/ 	.word	0x00000880
        /*0304*/ 	.word	0x000000ff
        /*0308*/ 	.word	0x00000110
        /*030c*/ 	.short	0x0100
        /*030e*/ 	.byte	0x04
	.zero		1


	//   ....[34]....
        /*0310*/ 	.word	0x00000890
        /*0314*/ 	.word	0x000000ff
        /*0318*/ 	.word	0x00000088
        /*031c*/ 	.short	0x0100
        /*031e*/ 	.byte	0x04
	.zero		1


	//   ....[35]....
        /*0320*/ 	.word	0x000008a0
        /*0324*/ 	.word	0x000000ff
        /*0328*/ 	.word	0x00000118
        /*032c*/ 	.short	0x0100
        /*032e*/ 	.byte	0x04
	.zero		1


	//   ....[36]....
        /*0330*/ 	.word	0x000009e0
        /*0334*/ 	.word	0x000000ff
        /*0338*/ 	.word	0x00000120
        /*033c*/ 	.short	0x0100
        /*033e*/ 	.byte	0x04
	.zero		1


	//   ....[37]....
        /*0340*/ 	.word	0x000009f0
        /*0344*/ 	.word	0x000000ff
        /*0348*/ 	.word	0x00000128
        /*034c*/ 	.short	0x0100
        /*034e*/ 	.byte	0x04
	.zero		1


	//   ....[38]....
        /*0350*/ 	.word	0x00000ae0
        /*0354*/ 	.word	0x000000ff
        /*0358*/ 	.word	0x00000130
        /*035c*/ 	.short	0x0100
        /*035e*/ 	.byte	0x06
	.zero		1


	//   ....[39]....
        /*0360*/ 	.word	0x00000af0
        /*0364*/ 	.word	0x000000ff
        /*0368*/ 	.word	0x00000138
        /*036c*/ 	.short	0x0100
        /*036e*/ 	.byte	0x06
	.zero		1


	//   ....[40]....
        /*0370*/ 	.word	0x00000c30
        /*0374*/ 	.word	0x000000ff
        /*0378*/ 	.word	0x00000140
        /*037c*/ 	.short	0x0100
        /*037e*/ 	.byte	0x06
	.zero		1


	//   ....[41]....
        /*0380*/ 	.word	0x00000c40
        /*0384*/ 	.word	0x000000ff
        /*0388*/ 	.word	0x00000150
        /*038c*/ 	.short	0x0100
        /*038e*/ 	.byte	0x06
	.zero		1


	//   ....[42]....
        /*0390*/ 	.word	0x00000c50
        /*0394*/ 	.word	0x000000ff
        /*0398*/ 	.word	0x00000148
        /*039c*/ 	.short	0x0100
        /*039e*/ 	.byte	0x06
	.zero		1


	//   ....[43]....
        /*03a0*/ 	.word	0x00000c60
        /*03a4*/ 	.word	0x000000ff
        /*03a8*/ 	.word	0x00000158
        /*03ac*/ 	.short	0x0100
        /*03ae*/ 	.byte	0x06
	.zero		1


	//   ....[44]....
        /*03b0*/ 	.word	0x00000d90
        /*03b4*/ 	.word	0x000000ff
        /*03b8*/ 	.word	0x00000160
        /*03bc*/ 	.short	0x0100
        /*03be*/ 	.byte	0x04
	.zero		1


	//   ....[45]....
        /*03c0*/ 	.word	0x00000da0
        /*03c4*/ 	.word	0x000000ff
        /*03c8*/ 	.word	0x00000180
        /*03cc*/ 	.short	0x0100
        /*03ce*/ 	.byte	0x04
	.zero		1


	//   ....[46]....
        /*03d0*/ 	.word	0x00000db0
        /*03d4*/ 	.word	0x000000ff
        /*03d8*/ 	.word	0x00000168
        /*03dc*/ 	.short	0x0100
        /*03de*/ 	.byte	0x04
	.zero		1


	//   ....[47]....
        /*03e0*/ 	.word	0x00000dc0
        /*03e4*/ 	.word	0x000000ff
        /*03e8*/ 	.word	0x00000188
        /*03ec*/ 	.short	0x0100
        /*03ee*/ 	.byte	0x04
	.zero		1


	//   ....[48]....
        /*03f0*/ 	.word	0x00000dd0
        /*03f4*/ 	.word	0x000000ff
        /*03f8*/ 	.word	0x00000170
        /*03fc*/ 	.short	0x0100
        /*03fe*/ 	.byte	0x04
	.zero		1


	//   ....[49]....
        /*0400*/ 	.word	0x00000de0
        /*0404*/ 	.word	0x000000ff
        /*0408*/ 	.word	0x00000190
        /*040c*/ 	.short	0x0100
        /*040e*/ 	.byte	0x04
	.zero		1


	//   ....[50]....
        /*0410*/ 	.word	0x00000df0
        /*0414*/ 	.word	0x000000ff
        /*0418*/ 	.word	0x00000178
        /*041c*/ 	.short	0x0100
        /*041e*/ 	.byte	0x04
	.zero		1


	//   ....[51]....
        /*0420*/ 	.word	0x00000e00
        /*0424*/ 	.word	0x000000ff
        /*0428*/ 	.word	0x00000198
        /*042c*/ 	.short	0x0100
        /*042e*/ 	.byte	0x04
	.zero		1


	//   ....[52]....
        /*0430*/ 	.word	0x00000f00
        /*0434*/ 	.word	0x000000ff
        /*0438*/ 	.word	0x000001a0
        /*043c*/ 	.short	0x0100
        /*043e*/ 	.byte	0x04
	.zero		1


	//   ....[53]....
        /*0440*/ 	.word	0x00000f10
        /*0444*/ 	.word	0x000000ff
        /*0448*/ 	.word	0x000001b0
        /*044c*/ 	.short	0x0100
        /*044e*/ 	.byte	0x04
	.zero		1


	//   ....[54]....
        /*0450*/ 	.word	0x00000f20
        /*0454*/ 	.word	0x000000ff
        /*0458*/ 	.word	0x000001a8
        /*045c*/ 	.short	0x0100
        /*045e*/ 	.byte	0x04
	.zero		1


	//   ....[55]....
        /*0460*/ 	.word	0x00000f30
        /*0464*/ 	.word	0x000000ff
        /*0468*/ 	.word	0x000001b8
        /*046c*/ 	.short	0x0100
        /*046e*/ 	.byte	0x04
	.zero		1


	//   ....[56]....
        /*0470*/ 	.word	0x00001030
        /*0474*/ 	.word	0x000000ff
        /*0478*/ 	.word	0x000001c0
        /*047c*/ 	.short	0x0100
        /*047e*/ 	.byte	0x06
	.zero		1


	//   ....[57]....
        /*0480*/ 	.word	0x00001c90
        /*0484*/ 	.word	0x00000000
        /*0488*/ 	.word	0x000001b0
        /*048c*/ 	.short	0x010a
        /*048e*/ 	.byte	0xff
	.zero		1


	//   ....[58]....
        /*0490*/ 	.word	0x00001cc0
        /*0494*/ 	.word	0x00000000
        /*0498*/ 	.word	0x000001a0
        /*049c*/ 	.short	0x0101
        /*049e*/ 	.byte	0xff
	.zero		1


	//   ....[59]....
        /*04a0*/ 	.word	0x00001d60
        /*04a4*/ 	.word	0x000000ff
        /*04a8*/ 	.word	0x00000090
        /*04ac*/ 	.short	0x010a
        /*04ae*/ 	.byte	0x04
	.zero		1


	//   ....[60]....
        /*04b0*/ 	.word	0x00001e30
        /*04b4*/ 	.word	0x000000ff
        /*04b8*/ 	.word	0x00000090
        /*04bc*/ 	.short	0x010a
        /*04be*/ 	.byte	0x21
	.zero		1


	//   ....[61]....
        /*04c0*/ 	.word	0x00001fe0
        /*04c4*/ 	.word	0x000000ff
        /*04c8*/ 	.word	0x00000090
        /*04cc*/ 	.short	0x010a
        /*04ce*/ 	.byte	0x05
	.zero		1


	//   ....[62]....
        /*04d0*/ 	.word	0x000020f0
        /*04d4*/ 	.word	0x000000ff
        /*04d8*/ 	.word	0x00000138
        /*04dc*/ 	.short	0x0101
        /*04de*/ 	.byte	0x0d
	.zero		1


	//   ....[63]....
        /*04e0*/ 	.word	0x00002110
        /*04e4*/ 	.word	0x000000ff
        /*04e8*/ 	.word	0x00000090
        /*04ec*/ 	.short	0x010a
        /*04ee*/ 	.byte	0x04
	.zero		1


	//   ....[64]....
        /*04f0*/ 	.word	0x00002190
        /*04f4*/ 	.word	0x000000ff
        /*04f8*/ 	.word	0x00000090
        /*04fc*/ 	.short	0x010a
        /*04fe*/ 	.byte	0x09
	.zero		1


	//   ....[65]....
        /*0500*/ 	.word	0x00002360
        /*0504*/ 	.word	0x000000ff
        /*0508*/ 	.word	0x00000090
        /*050c*/ 	.short	0x010a
        /*050e*/ 	.byte	0x05
	.zero		1


	//   ....[66]....
        /*0510*/ 	.word	0x00002470
        /*0514*/ 	.word	0x00000003
        /*0518*/ 	.word	0x00000140
        /*051c*/ 	.short	0x010a
        /*051e*/ 	.byte	0xff
	.zero		1


	//   ....[67]....
        /*0520*/ 	.word	0x000025c0
        /*0524*/ 	.word	0x00000000
        /*0528*/ 	.word	0x00000000
        /*052c*/ 	.short	0x0101
        /*052e*/ 	.byte	0xff
	.zero		1


	//   ....[68]....
        /*0530*/ 	.word	0x00002b60
        /*0534*/ 	.word	0x000000ff
        /*0538*/ 	.word	0x00000000
        /*053c*/ 	.short	0x010a
        /*053e*/ 	.byte	0x04
	.zero		1


	//   ....[69]....
        /*0540*/ 	.word	0x00002bf0
        /*0544*/ 	.word	0x000000ff
        /*0548*/ 	.word	0x00000000
        /*054c*/ 	.short	0x010a
        /*054e*/ 	.byte	0x05
	.zero		1


	//   ....[70]....
        /*0550*/ 	.word	0x00002c80
        /*0554*/ 	.word	0x000000ff
        /*0558*/ 	.word	0x00000000
        /*055c*/ 	.short	0x010a
        /*055e*/ 	.byte	0x05
	.zero		1


	//   ....[71]....
        /*0560*/ 	.word	0x00002d10
        /*0564*/ 	.word	0x000000ff
        /*0568*/ 	.word	0x00000000
        /*056c*/ 	.short	0x010a
        /*056e*/ 	.byte	0x05
	.zero		1


	//   ....[72]....
        /*0570*/ 	.word	0x00002da0
        /*0574*/ 	.word	0x000000ff
        /*0578*/ 	.word	0x00000000
        /*057c*/ 	.short	0x010a
        /*057e*/ 	.byte	0x05
	.zero		1


	//   ....[73]....
        /*0580*/ 	.word	0x00002e30
        /*0584*/ 	.word	0x000000ff
        /*0588*/ 	.word	0x00000000
        /*058c*/ 	.short	0x010a
        /*058e*/ 	.byte	0x05
	.zero		1


	//   ....[74]....
        /*0590*/ 	.word	0x00002ec0
        /*0594*/ 	.word	0x000000ff
        /*0598*/ 	.word	0x00000000
        /*059c*/ 	.short	0x010a
        /*059e*/ 	.byte	0x05
	.zero		1


	//   ....[75]....
        /*05a0*/ 	.word	0x00002f50
        /*05a4*/ 	.word	0x000000ff
        /*05a8*/ 	.word	0x00000000
        /*05ac*/ 	.short	0x010a
        /*05ae*/ 	.byte	0x05
	.zero		1


	//   ....[76]....
        /*05b0*/ 	.word	0x00002fe0
        /*05b4*/ 	.word	0x000000ff
        /*05b8*/ 	.word	0x00000000
        /*05bc*/ 	.short	0x010a
        /*05be*/ 	.byte	0x05
	.zero		1


	//   ....[77]....
        /*05c0*/ 	.word	0x00003070
        /*05c4*/ 	.word	0x000000ff
        /*05c8*/ 	.word	0x00000000
        /*05cc*/ 	.short	0x010a
        /*05ce*/ 	.byte	0x05
	.zero		1


	//   ....[78]....
        /*05d0*/ 	.word	0x00003100
        /*05d4*/ 	.word	0x000000ff
        /*05d8*/ 	.word	0x00000000
        /*05dc*/ 	.short	0x010a
        /*05de*/ 	.byte	0x05
	.zero		1


	//   ....[79]....
        /*05e0*/ 	.word	0x00003190
        /*05e4*/ 	.word	0x000000ff
        /*05e8*/ 	.word	0x00000000
        /*05ec*/ 	.short	0x010a
        /*05ee*/ 	.byte	0x05
	.zero		1


	//   ....[80]....
        /*05f0*/ 	.word	0x00003220
        /*05f4*/ 	.word	0x000000ff
        /*05f8*/ 	.word	0x00000000
        /*05fc*/ 	.short	0x010a
        /*05fe*/ 	.byte	0x05
	.zero		1


	//   ....[81]....
        /*0600*/ 	.word	0x000032b0
        /*0604*/ 	.word	0x000000ff
        /*0608*/ 	.word	0x00000000
        /*060c*/ 	.short	0x010a
        /*060e*/ 	.byte	0x05
	.zero		1


	//   ....[82]....
        /*0610*/ 	.word	0x00003340
        /*0614*/ 	.word	0x000000ff
        /*0618*/ 	.word	0x00000000
        /*061c*/ 	.short	0x010a
        /*061e*/ 	.byte	0x05
	.zero		1


	//   ....[83]....
        /*0620*/ 	.word	0x000033d0
        /*0624*/ 	.word	0x000000ff
        /*0628*/ 	.word	0x00000000
        /*062c*/ 	.short	0x010a
        /*062e*/ 	.byte	0x05
	.zero		1


	//   ....[84]....
        /*0630*/ 	.word	0x00003460
        /*0634*/ 	.word	0x000000ff
        /*0638*/ 	.word	0x00000000
        /*063c*/ 	.short	0x010a
        /*063e*/ 	.byte	0x05
	.zero		1


	//   ....[85]....
        /*0640*/ 	.word	0x00003500
        /*0644*/ 	.word	0x00000000
        /*0648*/ 	.word	0x00000000
        /*064c*/ 	.short	0x010a
        /*064e*/ 	.byte	0xff
	.zero		1


	//   ....[86]....
        /*0650*/ 	.word	0x00003640
        /*0654*/ 	.word	0x00000002
        /*0658*/ 	.word	0x000001a0
        /*065c*/ 	.short	0x010a
        /*065e*/ 	.byte	0xff
	.zero		1


	//   ....[87]....
        /*0660*/ 	.word	0x000036b0
        /*0664*/ 	.word	0x00000002
        /*0668*/ 	.word	0x00000000
        /*066c*/ 	.short	0x0101
        /*066e*/ 	.byte	0xff
	.zero		1


	//   ....[88]....
        /*0670*/ 	.word	0x000036d0
        /*0674*/ 	.word	0x000000ff
        /*0678*/ 	.word	0x00000150
        /*067c*/ 	.short	0x010a
        /*067e*/ 	.byte	0x04
	.zero		1


	//   ....[89]....
        /*0680*/ 	.word	0x000037f0
        /*0684*/ 	.word	0x00000002
        /*0688*/ 	.word	0x00000140
        /*068c*/ 	.short	0x010a
        /*068e*/ 	.byte	0xff
	.zero		1


	//   ....[90]....
        /*0690*/ 	.word	0x000038f0
        /*0694*/ 	.word	0x00000002
        /*0698*/ 	.word	0x00000000
        /*069c*/ 	.short	0x0101
        /*069e*/ 	.byte	0xff
	.zero		1


	//   ....[91]....
        /*06a0*/ 	.word	0x00003980
        /*06a4*/ 	.word	0x000000ff
        /*06a8*/ 	.word	0x00000150
        /*06ac*/ 	.short	0x0106
        /*06ae*/ 	.byte	0x04
	.zero		1


	//   ....[92]....
        /*06b0*/ 	.word	0x000039a0
        /*06b4*/ 	.word	0x000000ff
        /*06b8*/ 	.word	0x00000150
        /*06bc*/ 	.short	0x010a
        /*06be*/ 	.byte	0x04
	.zero		1


	//   ....[93]....
        /*06c0*/ 	.word	0x00003a30
        /*06c4*/ 	.word	0x000000ff
        /*06c8*/ 	.word	0x00000150
        /*06cc*/ 	.short	0x0106
        /*06ce*/ 	.byte	0x07
	.zero		1


	//   ....[94]....
        /*06d0*/ 	.word	0x00003a70
        /*06d4*/ 	.word	0x00000000
        /*06d8*/ 	.word	0x00000150
        /*06dc*/ 	.short	0x010a
        /*06de*/ 	.byte	0xff
	.zero		1


	//   ....[95]....
        /*06e0*/ 	.word	0x00003cc0
        /*06e4*/ 	.word	0x000000ff
        /*06e8*/ 	.word	0x00000008
        /*06ec*/ 	.short	0x010a
        /*06ee*/ 	.byte	0x05
	.zero		1


	//   ....[96]....
        /*06f0*/ 	.word	0x00003ce0
        /*06f4*/ 	.word	0x000000ff
        /*06f8*/ 	.word	0x00000008
        /*06fc*/ 	.short	0x010a
        /*06fe*/ 	.byte	0x05
	.zero		1


	//   ....[97]....
        /*0700*/ 	.word	0x00003e70
        /*0704*/ 	.word	0x000000ff
        /*0708*/ 	.word	0x00000008
        /*070c*/ 	.short	0x010a
        /*070e*/ 	.byte	0x05
	.zero		1


	//   ....[98]....
        /*0710*/ 	.word	0x00003e90
        /*0714*/ 	.word	0x000000ff
        /*0718*/ 	.word	0x00000008
        /*071c*/ 	.short	0x010a
        /*071e*/ 	.byte	0x05
	.zero		1


	//   ....[99]....
        /*0720*/ 	.word	0x00003f50
        /*0724*/ 	.word	0x000000ff
        /*0728*/ 	.word	0x00000000
        /*072c*/ 	.short	0x0101
        /*072e*/ 	.byte	0x04
	.zero		1


	//   ....[100]....
        /*0730*/ 	.word	0x00004290
        /*0734*/ 	.word	0x00000000
        /*0738*/ 	.word	0x00000140
        /*073c*/ 	.short	0x010a
        /*073e*/ 	.byte	0xff
	.zero		1


	//   ....[101]....
        /*0740*/ 	.word	0x00004350
        /*0744*/ 	.word	0x00000000
        /*0748*/ 	.word	0x00000000
        /*074c*/ 	.short	0x0101
        /*074e*/ 	.byte	0xff
	.zero		1


	//   ....[102]....
        /*0750*/ 	.word	0x00004410
        /*0754*/ 	.word	0x000000ff
        /*0758*/ 	.word	0x00000000
        /*075c*/ 	.short	0x010a
        /*075e*/ 	.byte	0x04
	.zero		1


	//   ....[103]....
        /*0760*/ 	.word	0x00004420
        /*0764*/ 	.word	0x000000ff
        /*0768*/ 	.word	0x00000180
        /*076c*/ 	.short	0x010a
        /*076e*/ 	.byte	0x1f
	.zero		1


	//   ....[104]....
        /*0770*/ 	.word	0x000044d0
        /*0774*/ 	.word	0x000000ff
        /*0778*/ 	.word	0x00000000
        /*077c*/ 	.short	0x010a
        /*077e*/ 	.byte	0x05
	.zero		1


	//   ....[105]....
        /*0780*/ 	.word	0x00004600
        /*0784*/ 	.word	0x000000ff
        /*0788*/ 	.word	0x00000000
        /*078c*/ 	.short	0x010a
        /*078e*/ 	.byte	0x04
	.zero		1


	//   ....[106]....
        /*0790*/ 	.word	0x00004900
        /*0794*/ 	.word	0x000000ff
        /*0798*/ 	.word	0x00000000
        /*079c*/ 	.short	0x010a
        /*079e*/ 	.byte	0x04
	.zero		1


	//   ....[107]....
        /*07a0*/ 	.word	0x00004990
        /*07a4*/ 	.word	0x000000ff
        /*07a8*/ 	.word	0x00000000
        /*07ac*/ 	.short	0x010a
        /*07ae*/ 	.byte	0x05
	.zero		1


	//   ....[108]....
        /*07b0*/ 	.word	0x00004a20
        /*07b4*/ 	.word	0x000000ff
        /*07b8*/ 	.word	0x00000000
        /*07bc*/ 	.short	0x010a
        /*07be*/ 	.byte	0x05
	.zero		1


	//   ....[109]....
        /*07c0*/ 	.word	0x00004ac0
        /*07c4*/ 	.word	0x00000000
        /*07c8*/ 	.word	0x00000000
        /*07cc*/ 	.short	0x010a
        /*07ce*/ 	.byte	0xff
	.zero		1


	//   ....[110]....
        /*07d0*/ 	.word	0x00004b00
        /*07d4*/ 	.word	0x00000000
        /*07d8*/ 	.word	0x00000000
        /*07dc*/ 	.short	0x010a
        /*07de*/ 	.byte	0xff
	.zero		1


	//   ....[111]....
        /*07e0*/ 	.word	0x00004b70
        /*07e4*/ 	.word	0x000000ff
        /*07e8*/ 	.word	0x00000000
        /*07ec*/ 	.short	0x0101
        /*07ee*/ 	.byte	0x04
	.zero		1


	//   ....[112]....
        /*07f0*/ 	.word	0x00004bb0
        /*07f4*/ 	.word	0x000000ff
        /*07f8*/ 	.word	0x000001c0
        /*07fc*/ 	.short	0x010a
        /*07fe*/ 	.byte	0x1a
	.zero		1


	//   ....[113]....
        /*0800*/ 	.word	0x00004c00
        /*0804*/ 	.word	0x000000ff
        /*0808*/ 	.word	0x00000000
        /*080c*/ 	.short	0x0101
        /*080e*/ 	.byte	0x04
	.zero		1


	//   ....[114]....
        /*0810*/ 	.word	0x000050c0
        /*0814*/ 	.word	0x00000003
        /*0818*/ 	.word	0x00000140
        /*081c*/ 	.short	0x010a
        /*081e*/ 	.byte	0xff
	.zero		1


	//   ....[115]....
        /*0820*/ 	.word	0x00005230
        /*0824*/ 	.word	0x00000000
        /*0828*/ 	.word	0x00000000
        /*082c*/ 	.short	0x0101
        /*082e*/ 	.byte	0xff
	.zero		1


	//   ....[116]....
        /*0830*/ 	.word	0x000056f0
        /*0834*/ 	.word	0x000000ff
        /*0838*/ 	.word	0x00000138
        /*083c*/ 	.short	0x010a
        /*083e*/ 	.byte	0x11
	.zero		1


	//   ....[117]....
        /*0840*/ 	.word	0x00005880
        /*0844*/ 	.word	0x000000ff
        /*0848*/ 	.word	0x00000128
        /*084c*/ 	.short	0x010a
        /*084e*/ 	.byte	0x11
	.zero		1


	//   ....[118]....
        /*0850*/ 	.word	0x00005a90
        /*0854*/ 	.word	0x000000ff
        /*0858*/ 	.word	0x00000120
        /*085c*/ 	.short	0x010b
        /*085e*/ 	.byte	0x11
	.zero		1


	//   ....[119]....
        /*0860*/ 	.word	0x00005aa0
        /*0864*/ 	.word	0x000000ff
        /*0868*/ 	.word	0x00000000
        /*086c*/ 	.short	0x0101
        /*086e*/ 	.byte	0x22
	.zero		1


	//   ....[120]....
        /*0870*/ 	.word	0x00005ae0
        /*0874*/ 	.word	0x00000000
        /*0878*/ 	.word	0x00000128
        /*087c*/ 	.short	0x010a
        /*087e*/ 	.byte	0xff
	.zero		1


	//   ....[121]....
        /*0880*/ 	.word	0x00005e50
        /*0884*/ 	.word	0x00000003
        /*0888*/ 	.word	0x00000140
        /*088c*/ 	.short	0x010a
        /*088e*/ 	.byte	0xff
	.zero		1


	//   ....[122]....
        /*0890*/ 	.word	0x00005fd0
        /*0894*/ 	.word	0x00000000
        /*0898*/ 	.word	0x00000000
        /*089c*/ 	.short	0x0101
        /*089e*/ 	.byte	0xff
	.zero		1


	//   ....[123]....
        /*08a0*/ 	.word	0x00006a30
        /*08a4*/ 	.word	0x000000ff
        /*08a8*/ 	.word	0x00000120
        /*08ac*/ 	.short	0x010a
        /*08ae*/ 	.byte	0x2c
	.zero		1


	//   ....[124]....
        /*08b0*/ 	.word	0x00006a40
        /*08b4*/ 	.word	0x00000052
        /*08b8*/ 	.word	0x00000160
        /*08bc*/ 	.short	0x010a
        /*08be*/ 	.byte	0xff
	.zero		1


	//   ....[125]....
        /*08c0*/ 	.word	0x00006b90
        /*08c4*/ 	.word	0x000000ff
        /*08c8*/ 	.word	0x00000120
        /*08cc*/ 	.short	0x010a
        /*08ce*/ 	.byte	0x2c
	.zero		1


	//   ....[126]....
        /*08d0*/ 	.word	0x00006c80
        /*08d4*/ 	.word	0x000000ff
        /*08d8*/ 	.word	0x00000000
        /*08dc*/ 	.short	0x0101
        /*08de*/ 	.byte	0x04
	.zero		1


	//   ....[127]....
        /*08e0*/ 	.word	0x00006ce0
        /*08e4*/ 	.word	0x00000052
        /*08e8*/ 	.word	0x00000160
        /*08ec*/ 	.short	0x010a
        /*08ee*/ 	.byte	0xff
	.zero		1


	//   ....[128]....
        /*08f0*/ 	.word	0x000070c0
        /*08f4*/ 	.word	0x00000052
        /*08f8*/ 	.word	0x00000000
        /*08fc*/ 	.short	0x0101
        /*08fe*/ 	.byte	0xff
	.zero		1


	//   ....[129]....
        /*0900*/ 	.word	0x00007910
        /*0904*/ 	.word	0x00000000
        /*0908*/ 	.word	0x000001b0
        /*090c*/ 	.short	0x010a
        /*090e*/ 	.byte	0xff
	.zero		1


	//   ....[130]....
        /*0910*/ 	.word	0x00007970
        /*0914*/ 	.word	0x00000000
        /*0918*/ 	.word	0x00000090
        /*091c*/ 	.short	0x010a
        /*091e*/ 	.byte	0xff
	.zero		1


	//   ....[131]....
        /*0920*/ 	.word	0x000079d0
        /*0924*/ 	.word	0x00000000
        /*0928*/ 	.word	0x00000090
        /*092c*/ 	.short	0x010a
        /*092e*/ 	.byte	0xff
	.zero		1


	//   ....[132]....
        /*0930*/ 	.word	0x00007a20
        /*0934*/ 	.word	0x00000003
        /*0938*/ 	.word	0x00000140
        /*093c*/ 	.short	0x010a
        /*093e*/ 	.byte	0xff
	.zero		1


	//   ....[133]....
        /*0940*/ 	.word	0x00007a80
        /*0944*/ 	.word	0x00000000
        /*0948*/ 	.word	0x00000000
        /*094c*/ 	.short	0x010a
        /*094e*/ 	.byte	0xff
	.zero		1


	//   ....[134]....
        /*0950*/ 	.word	0x00007ae0
        /*0954*/ 	.word	0x00000000
        /*0958*/ 	.word	0x00000000
        /*095c*/ 	.short	0x010a
        /*095e*/ 	.byte	0xff
	.zero		1


	//   ....[135]....
        /*0960*/ 	.word	0x00007b40
        /*0964*/ 	.word	0x00000000
        /*0968*/ 	.word	0x00000000
        /*096c*/ 	.short	0x010a
        /*096e*/ 	.byte	0xff
	.zero		1


	//   ....[136]....
        /*0970*/ 	.word	0x00007ba0
        /*0974*/ 	.word	0x00000000
        /*0978*/ 	.word	0x00000000
        /*097c*/ 	.short	0x010a
        /*097e*/ 	.byte	0xff
	.zero		1


	//   ....[137]....
        /*0980*/ 	.word	0x00007c00
        /*0984*/ 	.word	0x00000000
        /*0988*/ 	.word	0x00000000
        /*098c*/ 	.short	0x010a
        /*098e*/ 	.byte	0xff
	.zero		1


	//   ....[138]....
        /*0990*/ 	.word	0x00007c60
        /*0994*/ 	.word	0x00000000
        /*0998*/ 	.word	0x00000000
        /*099c*/ 	.short	0x010a
        /*099e*/ 	.byte	0xff
	.zero		1


	//   ....[139]....
        /*09a0*/ 	.word	0x00007cc0
        /*09a4*/ 	.word	0x00000000
        /*09a8*/ 	.word	0x00000000
        /*09ac*/ 	.short	0x010a
        /*09ae*/ 	.byte	0xff
	.zero		1


	//   ....[140]....
        /*09b0*/ 	.word	0x00007d20
        /*09b4*/ 	.word	0x00000000
        /*09b8*/ 	.word	0x00000000
        /*09bc*/ 	.short	0x010a
        /*09be*/ 	.byte	0xff
	.zero		1


	//   ....[141]....
        /*09c0*/ 	.word	0x00007d80
        /*09c4*/ 	.word	0x00000000
        /*09c8*/ 	.word	0x00000000
        /*09cc*/ 	.short	0x010a
        /*09ce*/ 	.byte	0xff
	.zero		1


	//   ....[142]....
        /*09d0*/ 	.word	0x00007de0
        /*09d4*/ 	.word	0x00000000
        /*09d8*/ 	.word	0x00000000
        /*09dc*/ 	.short	0x010a
        /*09de*/ 	.byte	0xff
	.zero		1


	//   ....[143]....
        /*09e0*/ 	.word	0x00007e40
        /*09e4*/ 	.word	0x00000000
        /*09e8*/ 	.word	0x00000000
        /*09ec*/ 	.short	0x010a
        /*09ee*/ 	.byte	0xff
	.zero		1


	//   ....[144]....
        /*09f0*/ 	.word	0x00007ea0
        /*09f4*/ 	.word	0x00000000
        /*09f8*/ 	.word	0x00000000
        /*09fc*/ 	.short	0x010a
        /*09fe*/ 	.byte	0xff
	.zero		1


	//   ....[145]....
        /*0a00*/ 	.word	0x00007f00
        /*0a04*/ 	.word	0x00000000
        /*0a08*/ 	.word	0x00000000
        /*0a0c*/ 	.short	0x010a
        /*0a0e*/ 	.byte	0xff
	.zero		1


	//   ....[146]....
        /*0a10*/ 	.word	0x00007f60
        /*0a14*/ 	.word	0x00000000
        /*0a18*/ 	.word	0x00000000
        /*0a1c*/ 	.short	0x010a
        /*0a1e*/ 	.byte	0xff
	.zero		1


	//   ....[147]....
        /*0a20*/ 	.word	0x00007fc0
        /*0a24*/ 	.word	0x00000000
        /*0a28*/ 	.word	0x00000000
        /*0a2c*/ 	.short	0x010a
        /*0a2e*/ 	.byte	0xff
	.zero		1


	//   ....[148]....
        /*0a30*/ 	.word	0x00008020
        /*0a34*/ 	.word	0x00000000
        /*0a38*/ 	.word	0x00000000
        /*0a3c*/ 	.short	0x010a
        /*0a3e*/ 	.byte	0xff
	.zero		1


	//   ....[149]....
        /*0a40*/ 	.word	0x00008080
        /*0a44*/ 	.word	0x00000000
        /*0a48*/ 	.word	0x00000000
        /*0a4c*/ 	.short	0x010a
        /*0a4e*/ 	.byte	0xff
	.zero		1


	//   ....[150]....
        /*0a50*/ 	.word	0x000080d0
        /*0a54*/ 	.word	0x00000002
        /*0a58*/ 	.word	0x000001a0
        /*0a5c*/ 	.short	0x010a
        /*0a5e*/ 	.byte	0xff
	.zero		1


	//   ....[151]....
        /*0a60*/ 	.word	0x00008130
        /*0a64*/ 	.word	0x00000002
        /*0a68*/ 	.word	0x00000150
        /*0a6c*/ 	.short	0x010a
        /*0a6e*/ 	.byte	0xff
	.zero		1


	//   ....[152]....
        /*0a70*/ 	.word	0x00008180
        /*0a74*/ 	.word	0x00000002
        /*0a78*/ 	.word	0x00000140
        /*0a7c*/ 	.short	0x010a
        /*0a7e*/ 	.byte	0xff
	.zero		1


	//   ....[153]....
        /*0a80*/ 	.word	0x000081e0
        /*0a84*/ 	.word	0x00000000
        /*0a88*/ 	.word	0x00000150
        /*0a8c*/ 	.short	0x010a
        /*0a8e*/ 	.byte	0xff
	.zero		1


	//   ....[154]....
        /*0a90*/ 	.word	0x00008240
        /*0a94*/ 	.word	0x00000005
        /*0a98*/ 	.word	0x00000008
        /*0a9c*/ 	.short	0x010a
        /*0a9e*/ 	.byte	0xff
	.zero		1


	//   ....[155]....
        /*0aa0*/ 	.word	0x00008330
        /*0aa4*/ 	.word	0x00000000
        /*0aa8*/ 	.word	0x00000008
        /*0aac*/ 	.short	0x010a
        /*0aae*/ 	.byte	0xff
	.zero		1


	//   ....[156]....
        /*0ab0*/ 	.word	0x00008380
        /*0ab4*/ 	.word	0x00000000
        /*0ab8*/ 	.word	0x00000140
        /*0abc*/ 	.short	0x010a
        /*0abe*/ 	.byte	0xff
	.zero		1


	//   ....[157]....
        /*0ac0*/ 	.word	0x000083e0
        /*0ac4*/ 	.word	0x00000000
        /*0ac8*/ 	.word	0x00000180
        /*0acc*/ 	.short	0x010a
        /*0ace*/ 	.byte	0xff
	.zero		1


	//   ....[158]....
        /*0ad0*/ 	.word	0x00008440
        /*0ad4*/ 	.word	0x00000000
        /*0ad8*/ 	.word	0x00000000
        /*0adc*/ 	.short	0x010a
        /*0ade*/ 	.byte	0xff
	.zero		1


	//   ....[159]....
        /*0ae0*/ 	.word	0x000084a0
        /*0ae4*/ 	.word	0x00000000
        /*0ae8*/ 	.word	0x00000000
        /*0aec*/ 	.short	0x010a
        /*0aee*/ 	.byte	0xff
	.zero		1


	//   ....[160]....
        /*0af0*/ 	.word	0x00008500
        /*0af4*/ 	.word	0x00000000
        /*0af8*/ 	.word	0x00000000
        /*0afc*/ 	.short	0x010a
        /*0afe*/ 	.byte	0xff
	.zero		1


	//   ....[161]....
        /*0b00*/ 	.word	0x00008560
        /*0b04*/ 	.word	0x00000000
        /*0b08*/ 	.word	0x00000000
        /*0b0c*/ 	.short	0x010a
        /*0b0e*/ 	.byte	0xff
	.zero		1


	//   ....[162]....
        /*0b10*/ 	.word	0x000085c0
        /*0b14*/ 	.word	0x00000000
        /*0b18*/ 	.word	0x000001c0
        /*0b1c*/ 	.short	0x010a
        /*0b1e*/ 	.byte	0xff
	.zero		1


	//   ....[163]....
        /*0b20*/ 	.word	0x00008610
        /*0b24*/ 	.word	0x00000003
        /*0b28*/ 	.word	0x00000140
        /*0b2c*/ 	.short	0x010a
        /*0b2e*/ 	.byte	0xff
	.zero		1


	//   ....[164]....
        /*0b30*/ 	.word	0x00008670
        /*0b34*/ 	.word	0x00000000
        /*0b38*/ 	.word	0x00000138
        /*0b3c*/ 	.short	0x010a
        /*0b3e*/ 	.byte	0xff
	.zero		1


	//   ....[165]....
        /*0b40*/ 	.word	0x000086d0
        /*0b44*/ 	.word	0x00000000
        /*0b48*/ 	.word	0x00000128
        /*0b4c*/ 	.short	0x010a
        /*0b4e*/ 	.byte	0xff
	.zero		1


	//   ....[166]....
        /*0b50*/ 	.word	0x00008720
        /*0b54*/ 	.word	0x00000003
        /*0b58*/ 	.word	0x00000140
        /*0b5c*/ 	.short	0x010a
        /*0b5e*/ 	.byte	0xff
	.zero		1


	//   ....[167]....
        /*0b60*/ 	.word	0x00008780
        /*0b64*/ 	.word	0x00000000
        /*0b68*/ 	.word	0x00000120
        /*0b6c*/ 	.short	0x010a
        /*0b6e*/ 	.byte	0xff
	.zero		1


	//   ....[168]....
        /*0b70*/ 	.word	0x000087d0
        /*0b74*/ 	.word	0x00000052
        /*0b78*/ 	.word	0x00000160
        /*0b7c*/ 	.short	0x010a
        /*0b7e*/ 	.byte	0xff
	.zero		1


	//----- nvinfo : EIATTR_NUM_MBARRIERS
	.align		4
.L_47:
        /*0b80*/ 	.byte	0x03, 0x38
        /*0b82*/ 	.short	0x0039


	//----- nvinfo : EIATTR_EXIT_INSTR_OFFSETS
	.align		4
        /*0b84*/ 	.byte	0x04, 0x1c
        /*0b86*/ 	.short	(.L_49 - .L_48)


	//   ....[0]....
.L_48:
        /*0b88*/ 	.word	0x00003530


	//   ....[1]....
        /*0b8c*/ 	.word	0x00003a40


	//   ....[2]....
        /*0b90*/ 	.word	0x00003aa0


	//   ....[3]....
        /*0b94*/ 	.word	0x00004e30


	//   ....[4]....
        /*0b98*/ 	.word	0x00005b10


	//   ....[5]....
        /*0b9c*/ 	.word	0x00005b50


	//   ....[6]....
        /*0ba0*/ 	.word	0x00007900


	//----- nvinfo : EIATTR_MAX_THREADS
	.align		4
.L_49:
        /*0ba4*/ 	.byte	0x04, 0x05
        /*0ba6*/ 	.short	(.L_51 - .L_50)
.L_50:
        /*0ba8*/ 	.word	0x00000100
        /*0bac*/ 	.word	0x00000001
        /*0bb0*/ 	.word	0x00000001


	//----- nvinfo : EIATTR_CRS_STACK_SIZE
	.align		4
.L_51:
        /*0bb4*/ 	.byte	0x04, 0x1e
        /*0bb6*/ 	.short	(.L_53 - .L_52)
.L_52:
        /*0bb8*/ 	.word	0x00000000


	//----- nvinfo : EIATTR_CBANK_PARAM_SIZE
	.align		4
.L_53:
        /*0bbc*/ 	.byte	0x03, 0x19
        /*0bbe*/ 	.short	0x0800


	//----- nvinfo : EIATTR_PARAM_CBANK
	.align		4
        /*0bc0*/ 	.byte	0x04, 0x0a
        /*0bc2*/ 	.short	(.L_55 - .L_54)
	.align		4
.L_54:
        /*0bc4*/ 	.word	index@(.nv.constant0._ZN7cutlass13device_kernelINS_4gemm6kernel13GemmUniversalIN4cute5tupleIJiiiiEEENS1_10collective13CollectiveMmaINS1_35MainloopSm100TmaUmmaWarpSpecializedILi18ELi2ELi4ENS5_IJNS4_1CILi8EEENSA_ILi1EEESC_EEEEENS5_IJNSA_ILi128EEENSA_ILi64EEESF_EEENS_12float_e5m2_tENS5_IJlSC_lEEESI_SJ_NS4_8TiledMMAINS4_8MMA_AtomIJNS4_10MMA_TraitsINS4_25SM100_MMA_F8F6F4_2x1SM_SSEJSI_SI_fSF_SG_NS4_17integral_constantINS4_4UMMA5MajorELSQ_0EEESR_NSO_INSP_7ScaleInELSS_0EEEST_EEEEEENS4_6LayoutINS5_IJSC_SC_SC_EEENS5_IJNSA_ILi0EEESY_SY_EEEEENS5_IJNS4_10UnderscoreES11_S11_EEEEENS4_18SM100_TMA_2SM_LOADENS4_14ComposedLayoutINS4_7SwizzleILi3ELi4ELi3EEENS4_18smem_ptr_flag_bitsILi8EEENSW_INS5_IJSB_SF_EEENS5_IJSF_SC_EEEEEEEvNS4_8identityENS4_28SM100_TMA_2SM_LOAD_MULTICASTES1D_vS1E_EENS_8epilogue10collective18CollectiveEpilogueINS1H_23Sm100TmaWarpSpecializedILi1ELi1ELi32ELb0ELb0EEEJNS5_IJSG_SG_SF_EEENS5_IJNSW_ISG_SC_EES1N_EEESI_SJ_SI_SJ_NS1H_6fusion15FusionCallbacksIS1L_NS1P_17LinearCombinationISI_fSI_fLNS_15FloatRoundStyleE2EEES1M_S1O_JEEENS4_5SM1004TMEM4LOAD26SM100_TMEM_LOAD_32dp32b32xENS4_13SM90_TMA_LOADENS15_INS16_ILi2ELi4ELi3EEES19_NSW_INS5_IJSB_SG_EEENS5_IJSG_SC_EEEEEEENS4_39AutoVectorizingCopyWithAssumedAlignmentILi128EEENS4_14SM90_TMA_STOREES24_S26_S26_EEEvvEEEEvNT_6ParamsE)
        /*0bc8*/ 	.short	0x0380
        /*0bca*/ 	.short	0x0800


	//----- nvinfo : EIATTR_SW_WAR
	.align		4
.L_55:
        /*0bcc*/ 	.byte	0x04, 0x36
        /*0bce*/ 	.short	(.L_57 - .L_56)
.L_56:
        /*0bd0*/ 	.word	0x00000008
.L_57:


//--------------------- .nv.callgraph             --------------------------
	.section	.nv.callgraph,"",@"SHT_CUDA_CALLGRAPH"
	.align	4
	.sectionentsize	8
	.align		4
        /*0000*/ 	.word	0x00000000
	.align		4
        /*0004*/ 	.word	0xffffffff
	.align		4
        /*0008*/ 	.word	index@(_ZN7cutlass13device_kernelINS_4gemm6kernel13GemmUniversalIN4cute5tupleIJiiiiEEENS1_10collective13CollectiveMmaINS1_35MainloopSm100TmaUmmaWarpSpecializedILi18ELi2ELi4ENS5_IJNS4_1CILi8EEENSA_ILi1EEESC_EEEEENS5_IJNSA_ILi128EEENSA_ILi64EEESF_EEENS_12float_e5m2_tENS5_IJlSC_lEEESI_SJ_NS4_8TiledMMAINS4_8MMA_AtomIJNS4_10MMA_TraitsINS4_25SM100_MMA_F8F6F4_2x1SM_SSEJSI_SI_fSF_SG_NS4_17integral_constantINS4_4UMMA5MajorELSQ_0EEESR_NSO_INSP_7ScaleInELSS_0EEEST_EEEEEENS4_6LayoutINS5_IJSC_SC_SC_EEENS5_IJNSA_ILi0EEESY_SY_EEEEENS5_IJNS4_10UnderscoreES11_S11_EEEEENS4_18SM100_TMA_2SM_LOADENS4_14ComposedLayoutINS4_7SwizzleILi3ELi4ELi3EEENS4_18smem_ptr_flag_bitsILi8EEENSW_INS5_IJSB_SF_EEENS5_IJSF_SC_EEEEEEEvNS4_8identityENS4_28SM100_TMA_2SM_LOAD_MULTICASTES1D_vS1E_EENS_8epilogue10collective18CollectiveEpilogueINS1H_23Sm100TmaWarpSpecializedILi1ELi1ELi32ELb0ELb0EEEJNS5_IJSG_SG_SF_EEENS5_IJNSW_ISG_SC_EES1N_EEESI_SJ_SI_SJ_NS1H_6fusion15FusionCallbacksIS1L_NS1P_17LinearCombinationISI_fSI_fLNS_15FloatRoundStyleE2EEES1M_S1O_JEEENS4_5SM1004TMEM4LOAD26SM100_TMEM_LOAD_32dp32b32xENS4_13SM90_TMA_LOADENS15_INS16_ILi2ELi4ELi3EEES19_NSW_INS5_IJSB_SG_EEENS5_IJSG_SC_EEEEEEENS4_39AutoVectorizingCopyWithAssumedAlignmentILi128EEENS4_14SM90_TMA_STOREES24_S26_S26_EEEvvEEEEvNT_6ParamsE)
	.align		4
        /*000c*/ 	.word	index@(__assertfail)
	.align		4
        /*0010*/ 	.word	0x00000000
	.align		4
        /*0014*/ 	.word	0xfffffffe
	.align		4
        /*0018*/ 	.word	0x00000000
	.align		4
        /*001c*/ 	.word	0xfffffffd
	.align		4
        /*0020*/ 	.word	0x00000000
	.align		4
        /*0024*/ 	.word	0xfffffffc


//--------------------- .nv.constant4             --------------------------
	.section	.nv.constant4,"a",@progbits
	.align	8
	.align		8
.nv.constant4:
        /*0000*/ 	.dword	__assertfail
	.align		8
        /*0008*/ 	.dword	__unnamed_1
	.align		8
        /*0010*/ 	.dword	__unnamed_2
	.align		8
        /*0018*/ 	.dword	_ZN40_INTERNAL_a5bb966f_4_k_cu_6c1a10a9_352754cuda3std3__45__cpo5beginE
	.align		8
        /*0020*/ 	.dword	_ZN40_INTERNAL_a5bb966f_4_k_cu_6c1a10a9_352754cuda3std3__45__cpo3endE
	.align		8
        /*0028*/ 	.dword	_ZN40_INTERNAL_a5bb966f_4_k_cu_6c1a10a9_352754cuda3std3__45__cpo6cbeginE
	.align		8
        /*0030*/ 	.dword	_ZN40_INTERNAL_a5bb966f_4_k_cu_6c1a10a9_352754cuda3std3__45__cpo4cendE
	.align		8
        /*0038*/ 	.dword	_ZN40_INTERNAL_a5bb966f_4_k_cu_6c1a10a9_352754cuda3std3__442_GLOBAL__N__a5bb966f_4_k_cu_6c1a10a9_352756ignoreE
	.align		8
        /*0040*/ 	.dword	_ZN40_INTERNAL_a5bb966f_4_k_cu_6c1a10a9_352754cuda3std3__419piecewise_constructE
	.align		8
        /*0048*/ 	.dword	_ZN40_INTERNAL_a5bb966f_4_k_cu_6c1a10a9_352754cuda3std3__48in_placeE
	.align		8
        /*0050*/ 	.dword	_ZN40_INTERNAL_a5bb966f_4_k_cu_6c1a10a9_352754cuda3std6ranges3__45__cpo4swapE
	.align		8
        /*0058*/ 	.dword	_ZN40_INTERNAL_a5bb966f_4_k_cu_6c1a10a9_352754cuda3std6ranges3__45__cpo9iter_moveE
	.align		8
        /*0060*/ 	.dword	_ZN40_INTERNAL_a5bb966f_4_k_cu_6c1a10a9_352754cute7productE
	.align		8
        /*0068*/ 	.dword	_ZN40_INTERNAL_a5bb966f_4_k_cu_6c1a10a9_352754cute1_E
	.align		8
        /*0070*/ 	.dword	$str$25
	.align		8
        /*0078*/ 	.dword	$str$26
	.align		8
        /*0080*/ 	.dword	$str$27
	.align		8
        /*0088*/ 	.dword	$str$28


//--------------------- .text._ZN7cutlass13device_kernelINS_4gemm6kernel13GemmUniversalIN4cute5tupleIJiiiiEEENS1_10collective13CollectiveMmaINS1_35MainloopSm100TmaUmmaWarpSpecializedILi18ELi2ELi4ENS5_IJNS4_1CILi8EEENSA_ILi1EEESC_EEEEENS5_IJNSA_ILi128EEENSA_ILi64EEESF_EEENS_12float_e5m2_tENS5_IJlSC_lEEESI_SJ_NS4_8TiledMMAINS4_8MMA_AtomIJNS4_10MMA_TraitsINS4_25SM100_MMA_F8F6F4_2x1SM_SSEJSI_SI_fSF_SG_NS4_17integral_constantINS4_4UMMA5MajorELSQ_0EEESR_NSO_INSP_7ScaleInELSS_0EEEST_EEEEEENS4_6LayoutINS5_IJSC_SC_SC_EEENS5_IJNSA_ILi0EEESY_SY_EEEEENS5_IJNS4_10UnderscoreES11_S11_EEEEENS4_18SM100_TMA_2SM_LOADENS4_14ComposedLayoutINS4_7SwizzleILi3ELi4ELi3EEENS4_18smem_ptr_flag_bitsILi8EEENSW_INS5_IJSB_SF_EEENS5_IJSF_SC_EEEEEEEvNS4_8identityENS4_28SM100_TMA_2SM_LOAD_MULTICASTES1D_vS1E_EENS_8epilogue10collective18CollectiveEpilogueINS1H_23Sm100TmaWarpSpecializedILi1ELi1ELi32ELb0ELb0EEEJNS5_IJSG_SG_SF_EEENS5_IJNSW_ISG_SC_EES1N_EEESI_SJ_SI_SJ_NS1H_6fusion15FusionCallbacksIS1L_NS1P_17LinearCombinationISI_fSI_fLNS_15FloatRoundStyleE2EEES1M_S1O_JEEENS4_5SM1004TMEM4LOAD26SM100_TMEM_LOAD_32dp32b32xENS4_13SM90_TMA_LOADENS15_INS16_ILi2ELi4ELi3EEES19_NSW_INS5_IJSB_SG_EEENS5_IJSG_SC_EEEEEEENS4_39AutoVectorizingCopyWithAssumedAlignmentILi128EEENS4_14SM90_TMA_STOREES24_S26_S26_EEEvvEEEEvNT_6ParamsE --------------------------
	.section	.text._ZN7cutlass13device_kernelINS_4gemm6kernel13GemmUniversalIN4cute5tupleIJiiiiEEENS1_10collective13CollectiveMmaINS1_35MainloopSm100TmaUmmaWarpSpecializedILi18ELi2ELi4ENS5_IJNS4_1CILi8EEENSA_ILi1EEESC_EEEEENS5_IJNSA_ILi128EEENSA_ILi64EEESF_EEENS_12float_e5m2_tENS5_IJlSC_lEEESI_SJ_NS4_8TiledMMAINS4_8MMA_AtomIJNS4_10MMA_TraitsINS4_25SM100_MMA_F8F6F4_2x1SM_SSEJSI_SI_fSF_SG_NS4_17integral_constantINS4_4UMMA5MajorELSQ_0EEESR_NSO_INSP_7ScaleInELSS_0EEEST_EEEEEENS4_6LayoutINS5_IJSC_SC_SC_EEENS5_IJNSA_ILi0EEESY_SY_EEEEENS5_IJNS4_10UnderscoreES11_S11_EEEEENS4_18SM100_TMA_2SM_LOADENS4_14ComposedLayoutINS4_7SwizzleILi3ELi4ELi3EEENS4_18smem_ptr_flag_bitsILi8EEENSW_INS5_IJSB_SF_EEENS5_IJSF_SC_EEEEEEEvNS4_8identityENS4_28SM100_TMA_2SM_LOAD_MULTICASTES1D_vS1E_EENS_8epilogue10collective18CollectiveEpilogueINS1H_23Sm100TmaWarpSpecializedILi1ELi1ELi32ELb0ELb0EEEJNS5_IJSG_SG_SF_EEENS5_IJNSW_ISG_SC_EES1N_EEESI_SJ_SI_SJ_NS1H_6fusion15FusionCallbacksIS1L_NS1P_17LinearCombinationISI_fSI_fLNS_15FloatRoundStyleE2EEES1M_S1O_JEEENS4_5SM1004TMEM4LOAD26SM100_TMEM_LOAD_32dp32b32xENS4_13SM90_TMA_LOADENS15_INS16_ILi2ELi4ELi3EEES19_NSW_INS5_IJSB_SG_EEENS5_IJSG_SC_EEEEEEENS4_39AutoVectorizingCopyWithAssumedAlignmentILi128EEENS4_14SM90_TMA_STOREES24_S26_S26_EEEvvEEEEvNT_6ParamsE,"ax",@progbits
	.align	128
.text._ZN7cutlass13device_kernelINS_4gemm6kernel13GemmUniversalIN4cute5tupleIJiiiiEEENS1_10collective13CollectiveMmaINS1_35MainloopSm100TmaUmmaWarpSpecializedILi18ELi2ELi4ENS5_IJNS4_1CILi8EEENSA_ILi1EEESC_EEEEENS5_IJNSA_ILi128EEENSA_ILi64EEESF_EEENS_12float_e5m2_tENS5_IJlSC_lEEESI_SJ_NS4_8TiledMMAINS4_8MMA_AtomIJNS4_10MMA_TraitsINS4_25SM100_MMA_F8F6F4_2x1SM_SSEJSI_SI_fSF_SG_NS4_17integral_constantINS4_4UMMA5MajorELSQ_0EEESR_NSO_INSP_7ScaleInELSS_0EEEST_EEEEEENS4_6LayoutINS5_IJSC_SC_SC_EEENS5_IJNSA_ILi0EEESY_SY_EEEEENS5_IJNS4_10UnderscoreES11_S11_EEEEENS4_18SM100_TMA_2SM_LOADENS4_14ComposedLayoutINS4_7SwizzleILi3ELi4ELi3EEENS4_18smem_ptr_flag_bitsILi8EEENSW_INS5_IJSB_SF_EEENS5_IJSF_SC_EEEEEEEvNS4_8identityENS4_28SM100_TMA_2SM_LOAD_MULTICASTES1D_vS1E_EENS_8epilogue10collective18CollectiveEpilogueINS1H_23Sm100TmaWarpSpecializedILi1ELi1ELi32ELb0ELb0EEEJNS5_IJSG_SG_SF_EEENS5_IJNSW_ISG_SC_EES1N_EEESI_SJ_SI_SJ_NS1H_6fusion15FusionCallbacksIS1L_NS1P_17LinearCombinationISI_fSI_fLNS_15FloatRoundStyleE2EEES1M_S1O_JEEENS4_5SM1004TMEM4LOAD26SM100_TMEM_LOAD_32dp32b32xENS4_13SM90_TMA_LOADENS15_INS16_ILi2ELi4ELi3EEES19_NSW_INS5_IJSB_SG_EEENS5_IJSG_SC_EEEEEEENS4_39AutoVectorizingCopyWithAssumedAlignmentILi128EEENS4_14SM90_TMA_STOREES24_S26_S26_EEEvvEEEEvNT_6ParamsE:
        .type           _ZN7cutlass13device_kernelINS_4gemm6kernel13GemmUniversalIN4cute5tupleIJiiiiEEENS1_10collective13CollectiveMmaINS1_35MainloopSm100TmaUmmaWarpSpecializedILi18ELi2ELi4ENS5_IJNS4_1CILi8EEENSA_ILi1EEESC_EEEEENS5_IJNSA_ILi128EEENSA_ILi64EEESF_EEENS_12float_e5m2_tENS5_IJlSC_lEEESI_SJ_NS4_8TiledMMAINS4_8MMA_AtomIJNS4_10MMA_TraitsINS4_25SM100_MMA_F8F6F4_2x1SM_SSEJSI_SI_fSF_SG_NS4_17integral_constantINS4_4UMMA5MajorELSQ_0EEESR_NSO_INSP_7ScaleInELSS_0EEEST_EEEEEENS4_6LayoutINS5_IJSC_SC_SC_EEENS5_IJNSA_ILi0EEESY_SY_EEEEENS5_IJNS4_10UnderscoreES11_S11_EEEEENS4_18SM100_TMA_2SM_LOADENS4_14ComposedLayoutINS4_7SwizzleILi3ELi4ELi3EEENS4_18smem_ptr_flag_bitsILi8EEENSW_INS5_IJSB_SF_EEENS5_IJSF_SC_EEEEEEEvNS4_8identityENS4_28SM100_TMA_2SM_LOAD_MULTICASTES1D_vS1E_EENS_8epilogue10collective18CollectiveEpilogueINS1H_23Sm100TmaWarpSpecializedILi1ELi1ELi32ELb0ELb0EEEJNS5_IJSG_SG_SF_EEENS5_IJNSW_ISG_SC_EES1N_EEESI_SJ_SI_SJ_NS1H_6fusion15FusionCallbacksIS1L_NS1P_17LinearCombinationISI_fSI_fLNS_15FloatRoundStyleE2EEES1M_S1O_JEEENS4_5SM1004TMEM4LOAD26SM100_TMEM_LOAD_32dp32b32xENS4_13SM90_TMA_LOADENS15_INS16_ILi2ELi4ELi3EEES19_NSW_INS5_IJSB_SG_EEENS5_IJSG_SC_EEEEEEENS4_39AutoVectorizingCopyWithAssumedAlignmentILi128EEENS4_14SM90_TMA_STOREES24_S26_S26_EEEvvEEEEvNT_6ParamsE,@function
        .size           _ZN7cutlass13device_kernelINS_4gemm6kernel13GemmUniversalIN4cute5tupleIJiiiiEEENS1_10collective13CollectiveMmaINS1_35MainloopSm100TmaUmmaWarpSpecializedILi18ELi2ELi4ENS5_IJNS4_1CILi8EEENSA_ILi1EEESC_EEEEENS5_IJNSA_ILi128EEENSA_ILi64EEESF_EEENS_12float_e5m2_tENS5_IJlSC_lEEESI_SJ_NS4_8TiledMMAINS4_8MMA_AtomIJNS4_10MMA_TraitsINS4_25SM100_MMA_F8F6F4_2x1SM_SSEJSI_SI_fSF_SG_NS4_17integral_constantINS4_4UMMA5MajorELSQ_0EEESR_NSO_INSP_7ScaleInELSS_0EEEST_EEEEEENS4_6LayoutINS5_IJSC_SC_SC_EEENS5_IJNSA_ILi0EEESY_SY_EEEEENS5_IJNS4_10UnderscoreES11_S11_EEEEENS4_18SM100_TMA_2SM_LOADENS4_14ComposedLayoutINS4_7SwizzleILi3ELi4ELi3EEENS4_18smem_ptr_flag_bitsILi8EEENSW_INS5_IJSB_SF_EEENS5_IJSF_SC_EEEEEEEvNS4_8identityENS4_28SM100_TMA_2SM_LOAD_MULTICASTES1D_vS1E_EENS_8epilogue10collective18CollectiveEpilogueINS1H_23Sm100TmaWarpSpecializedILi1ELi1ELi32ELb0ELb0EEEJNS5_IJSG_SG_SF_EEENS5_IJNSW_ISG_SC_EES1N_EEESI_SJ_SI_SJ_NS1H_6fusion15FusionCallbacksIS1L_NS1P_17LinearCombinationISI_fSI_fLNS_15FloatRoundStyleE2EEES1M_S1O_JEEENS4_5SM1004TMEM4LOAD26SM100_TMEM_LOAD_32dp32b32xENS4_13SM90_TMA_LOADENS15_INS16_ILi2ELi4ELi3EEES19_NSW_INS5_IJSB_SG_EEENS5_IJSG_SC_EEEEEEENS4_39AutoVectorizingCopyWithAssumedAlignmentILi128EEENS4_14SM90_TMA_STOREES24_S26_S26_EEEvvEEEEvNT_6ParamsE,(.L_x_192 - _ZN7cutlass13device_kernelINS_4gemm6kernel13GemmUniversalIN4cute5tupleIJiiiiEEENS1_10collective13CollectiveMmaINS1_35MainloopSm100TmaUmmaWarpSpecializedILi18ELi2ELi4ENS5_IJNS4_1CILi8EEENSA_ILi1EEESC_EEEEENS5_IJNSA_ILi128EEENSA_ILi64EEESF_EEENS_12float_e5m2_tENS5_IJlSC_lEEESI_SJ_NS4_8TiledMMAINS4_8MMA_AtomIJNS4_10MMA_TraitsINS4_25SM100_MMA_F8F6F4_2x1SM_SSEJSI_SI_fSF_SG_NS4_17integral_constantINS4_4UMMA5MajorELSQ_0EEESR_NSO_INSP_7ScaleInELSS_0EEEST_EEEEEENS4_6LayoutINS5_IJSC_SC_SC_EEENS5_IJNSA_ILi0EEESY_SY_EEEEENS5_IJNS4_10UnderscoreES11_S11_EEEEENS4_18SM100_TMA_2SM_LOADENS4_14ComposedLayoutINS4_7SwizzleILi3ELi4ELi3EEENS4_18smem_ptr_flag_bitsILi8EEENSW_INS5_IJSB_SF_EEENS5_IJSF_SC_EEEEEEEvNS4_8identityENS4_28SM100_TMA_2SM_LOAD_MULTICASTES1D_vS1E_EENS_8epilogue10collective18CollectiveEpilogueINS1H_23Sm100TmaWarpSpecializedILi1ELi1ELi32ELb0ELb0EEEJNS5_IJSG_SG_SF_EEENS5_IJNSW_ISG_SC_EES1N_EEESI_SJ_SI_SJ_NS1H_6fusion15FusionCallbacksIS1L_NS1P_17LinearCombinationISI_fSI_fLNS_15FloatRoundStyleE2EEES1M_S1O_JEEENS4_5SM1004TMEM4LOAD26SM100_TMEM_LOAD_32dp32b32xENS4_13SM90_TMA_LOADENS15_INS16_ILi2ELi4ELi3EEES19_NSW_INS5_IJSB_SG_EEENS5_IJSG_SC_EEEEEEENS4_39AutoVectorizingCopyWithAssumedAlignmentILi128EEENS4_14SM90_TMA_STOREES24_S26_S26_EEEvvEEEEvNT_6ParamsE)
        .other          _ZN7cutlass13device_kernelINS_4gemm6kernel13GemmUniversalIN4cute5tupleIJiiiiEEENS1_10collective13CollectiveMmaINS1_35MainloopSm100TmaUmmaWarpSpecializedILi18ELi2ELi4ENS5_IJNS4_1CILi8EEENSA_ILi1EEESC_EEEEENS5_IJNSA_ILi128EEENSA_ILi64EEESF_EEENS_12float_e5m2_tENS5_IJlSC_lEEESI_SJ_NS4_8TiledMMAINS4_8MMA_AtomIJNS4_10MMA_TraitsINS4_25SM100_MMA_F8F6F4_2x1SM_SSEJSI_SI_fSF_SG_NS4_17integral_constantINS4_4UMMA5MajorELSQ_0EEESR_NSO_INSP_7ScaleInELSS_0EEEST_EEEEEENS4_6LayoutINS5_IJSC_SC_SC_EEENS5_IJNSA_ILi0EEESY_SY_EEEEENS5_IJNS4_10UnderscoreES11_S11_EEEEENS4_18SM100_TMA_2SM_LOADENS4_14ComposedLayoutINS4_7SwizzleILi3ELi4ELi3EEENS4_18smem_ptr_flag_bitsILi8EEENSW_INS5_IJSB_SF_EEENS5_IJSF_SC_EEEEEEEvNS4_8identityENS4_28SM100_TMA_2SM_LOAD_MULTICASTES1D_vS1E_EENS_8epilogue10collective18CollectiveEpilogueINS1H_23Sm100TmaWarpSpecializedILi1ELi1ELi32ELb0ELb0EEEJNS5_IJSG_SG_SF_EEENS5_IJNSW_ISG_SC_EES1N_EEESI_SJ_SI_SJ_NS1H_6fusion15FusionCallbacksIS1L_NS1P_17LinearCombinationISI_fSI_fLNS_15FloatRoundStyleE2EEES1M_S1O_JEEENS4_5SM1004TMEM4LOAD26SM100_TMEM_LOAD_32dp32b32xENS4_13SM90_TMA_LOADENS15_INS16_ILi2ELi4ELi3EEES19_NSW_INS5_IJSB_SG_EEENS5_IJSG_SC_EEEEEEENS4_39AutoVectorizingCopyWithAssumedAlignmentILi128EEENS4_14SM90_TMA_STOREES24_S26_S26_EEEvvEEEEvNT_6ParamsE,@"STO_CUDA_ENTRY STV_DEFAULT"
_ZN7cutlass13device_kernelINS_4gemm6kernel13GemmUniversalIN4cute5tupleIJiiiiEEENS1_10collective13CollectiveMmaINS1_35MainloopSm100TmaUmmaWarpSpecializedILi18ELi2ELi4ENS5_IJNS4_1CILi8EEENSA_ILi1EEESC_EEEEENS5_IJNSA_ILi128EEENSA_ILi64EEESF_EEENS_12float_e5m2_tENS5_IJlSC_lEEESI_SJ_NS4_8TiledMMAINS4_8MMA_AtomIJNS4_10MMA_TraitsINS4_25SM100_MMA_F8F6F4_2x1SM_SSEJSI_SI_fSF_SG_NS4_17integral_constantINS4_4UMMA5MajorELSQ_0EEESR_NSO_INSP_7ScaleInELSS_0EEEST_EEEEEENS4_6LayoutINS5_IJSC_SC_SC_EEENS5_IJNSA_ILi0EEESY_SY_EEEEENS5_IJNS4_10UnderscoreES11_S11_EEEEENS4_18SM100_TMA_2SM_LOADENS4_14ComposedLayoutINS4_7SwizzleILi3ELi4ELi3EEENS4_18smem_ptr_flag_bitsILi8EEENSW_INS5_IJSB_SF_EEENS5_IJSF_SC_EEEEEEEvNS4_8identityENS4_28SM100_TMA_2SM_LOAD_MULTICASTES1D_vS1E_EENS_8epilogue10collective18CollectiveEpilogueINS1H_23Sm100TmaWarpSpecializedILi1ELi1ELi32ELb0ELb0EEEJNS5_IJSG_SG_SF_EEENS5_IJNSW_ISG_SC_EES1N_EEESI_SJ_SI_SJ_NS1H_6fusion15FusionCallbacksIS1L_NS1P_17LinearCombinationISI_fSI_fLNS_15FloatRoundStyleE2EEES1M_S1O_JEEENS4_5SM1004TMEM4LOAD26SM100_TMEM_LOAD_32dp32b32xENS4_13SM90_TMA_LOADENS15_INS16_ILi2ELi4ELi3EEES19_NSW_INS5_IJSB_SG_EEENS5_IJSG_SC_EEEEEEENS4_39AutoVectorizingCopyWithAssumedAlignmentILi128EEENS4_14SM90_TMA_STOREES24_S26_S26_EEEvvEEEEvNT_6ParamsE:
[----:B------:R-:W1:Y:S01]  /*0000*/  LDC R1, c[0x0][0x37c] ;  /* 0x0000df00ff017b82 */ /* 0x000e620000000800 */
[----:B------:R-:W2:Y:S01]  /*0010*/  S2R R69, SR_TID.X ;  /* 0x0000000000457919 */ /* 0x000ea20000002100 */
[----:B------:R-:W3:Y:S06]  /*0020*/  LDCU.64 UR8, c[0x0][0x890] ;  /* 0x00011200ff0877ac */ /* 0x000eec0008000a00 */
[----:B------:R-:W4:Y:S01]  /*0030*/  S2UR UR4, SR_CgaCtaId ;  /* 0x00000000000479c3 */ /* 0x000f220000008800 */
[----:B------:R-:W-:Y:S02]  /*0040*/  PRMT R80, RZ, 0x7610, R80 ;  /* 0x00007610ff507816 */ /* 0x000fe40000000050 */
[----:B------:R-:W-:Y:S01]  /*0050*/  ELECT P1, URZ, PT ;  /* 0x0000000000ff782f */ /* 0x000fe20003820000 */
[----:B---3--:R-:W-:-:S04]  /*0060*/  UISETP.NE.U32.AND UP0, UPT, UR8, URZ, UPT ;  /* 0x000000ff0800728c */ /* 0x008fc8000bf05070 */
[----:B------:R-:W-:Y:S02]  /*0070*/  UISETP.NE.AND.EX UP0, UPT, UR9, URZ, UPT, UP0 ;  /* 0x000000ff0900728c */ /* 0x000fe4000bf05300 */
[----:B----4-:R-:W-:Y:S02]  /*0080*/  ULOP3.LUT UR48, UR4, 0x1, URZ, 0xc0, !UPT ;  /* 0x0000000104307892 */ /* 0x010fe4000f8ec0ff */
[----:B------:R-:W-:Y:S01]  /*0090*/  ULOP3.LUT UR47, UR4, 0x1, URZ, 0x3c, !UPT ;  /* 0x00000001042f7892 */ /* 0x000fe2000f8e3cff */
[----:B--2---:R-:W-:-:S05]  /*00a0*/  SHF.R.U32.HI R81, RZ, 0x5, R69 ;  /* 0x00000005ff517819 */ /* 0x004fca0000011645 */
[----:B------:R-:W2:Y:S02]  /*00b0*/  SHFL.IDX PT, R0, R81, RZ, 0x1f ;  /* 0x00001fff51007589 */ /* 0x000ea400000e0000 */
[----:B--2---:R-:W-:Y:S01]  /*00c0*/  R2UR UR13, R0 ;  /* 0x00000000000d72ca */ /* 0x004fe200000e0000 */
[----:B-1----:R-:W-:-:S14]  /*00d0*/  BRA.U UP0, `(.L_x_0) ;  /* 0x0000000100307547 */ /* 0x002fdc000b800000 */
[----:B------:R-:W1:Y:S02]  /*00e0*/  LDCU.64 UR4, c[0x0][0x888] ;  /* 0x00011100ff0477ac */ /* 0x000e640008000a00 */
[----:B-1----:R-:W-:-:S04]  /*00f0*/  UISETP.NE.U32.AND UP0, UPT, UR4, URZ, UPT ;  /* 0x000000ff0400728c */ /* 0x002fc8000bf05070 */
[----:B------:R-:W-:-:S09]  /*0100*/  UISETP.NE.AND.EX UP0, UPT, UR5, URZ, UPT, UP0 ;  /* 0x000000ff0500728c */ /* 0x000fd2000bf05300 */
[----:B------:R-:W-:Y:S05]  /*0110*/  BRA.U !UP0, `(.L_x_1) ;  /* 0x0000000108147547 */ /* 0x000fea000b800000 */
[----:B------:R-:W1:Y:S01]  /*0120*/  LDC.64 R2, c[0x0][0x888] ;  /* 0x00022200ff027b82 */ /* 0x000e620000000a00 */
[----:B------:R-:W1:Y:S02]  /*0130*/  LDCU.64 UR4, c[0x0][0x358] ;  /* 0x00006b00ff0477ac */ /* 0x000e640008000a00 */
[----:B-1----:R1:W5:Y:S01]  /*0140*/  LDG.E R39, desc[UR4][R2.64] ;  /* 0x0000000402277981 */ /* 0x002362000c1e1900 */
[----:B------:R-:W-:Y:S01]  /*0150*/  HFMA2 R80, -RZ, RZ, 0, 5.9604644775390625e-08 ;  /* 0x00000001ff507431 */ /* 0x000fe200000001ff */
[----:B------:R-:W-:Y:S05]  /*0160*/  BRA `(.L_x_0) ;  /* 0x00000000000c7947 */ /* 0x000fea0003800000 */
.L_x_1:
[----:B------:R-:W1:Y:S01]  /*0170*/  LDCU UR4, c[0x0][0x880] ;  /* 0x00011000ff0477ac */ /* 0x000e620008000800 */
[----:B------:R-:W-:Y:S01]  /*0180*/  HFMA2 R80, -RZ, RZ, 0, 5.9604644775390625e-08 ;  /* 0x00000001ff507431 */ /* 0x000fe200000001ff */
[----:B-1----:R-:W-:-:S07]  /*0190*/  MOV R39, UR4 ;  /* 0x0000000400277c02 */ /* 0x002fce0008000f00 */
.L_x_0:
[----:B------:R-:W2:Y:S02]  /*01a0*/  LDCU.64 UR4, c[0x0][0x8b0] ;  /* 0x00011600ff0477ac */ /* 0x000ea40008000a00 */
[----:B--2---:R-:W-:-:S04]  /*01b0*/  UISETP.NE.U32.AND UP0, UPT, UR4, URZ, UPT ;  /* 0x000000ff0400728c */ /* 0x004fc8000bf05070 */
[----:B------:R-:W-:-:S09]  /*01c0*/  UISETP.NE.AND.EX UP0, UPT, UR5, URZ, UPT, UP0 ;  /* 0x000000ff0500728c */ /* 0x000fd2000bf05300 */
[----:B------:R-:W-:Y:S05]  /*01d0*/  BRA.U UP0, `(.L_x_2) ;  /* 0x0000000100287547 */ /* 0x000fea000b800000 */
[----:B------:R-:W2:Y:S02]  /*01e0*/  LDCU.64 UR4, c[0x0][0x8a8] ;  /* 0x00011500ff0477ac */ /* 0x000ea40008000a00 */
[----:B--2---:R-:W-:-:S04]  /*01f0*/  UISETP.NE.U32.AND UP0, UPT, UR4, URZ, UPT ;  /* 0x000000ff0400728c */ /* 0x004fc8000bf05070 */
[----:B------:R-:W-:-:S09]  /*0200*/  UISETP.NE.AND.EX UP0, UPT, UR5, URZ, UPT, UP0 ;  /* 0x000000ff0500728c */ /* 0x000fd2000bf05300 */
[----:B------:R-:W-:Y:S05]  /*0210*/  BRA.U !UP0, `(.L_x_3) ;  /* 0x0000000108107547 */ /* 0x000fea000b800000 */
[----:B-1----:R-:W1:Y:S01]  /*0220*/  LDC.64 R2, c[0x0][0x8a8] ;  /* 0x00022a00ff027b82 */ /* 0x002e620000000a00 */
[----:B------:R-:W1:Y:S02]  /*0230*/  LDCU.64 UR4, c[0x0][0x358] ;  /* 0x00006b00ff0477ac */ /* 0x000e640008000a00 */
[----:B-1----:R2:W5:Y:S01]  /*0240*/  LDG.E R38, desc[UR4][R2.64] ;  /* 0x0000000402267981 */ /* 0x002562000c1e1900 */
[----:B------:R-:W-:Y:S05]  /*0250*/  BRA `(.L_x_2) ;  /* 0x0000000000087947 */ /* 0x000fea0003800000 */
.L_x_3:
[----:B------:R-:W2:Y:S02]  /*0260*/  LDCU UR4, c[0x0][0x8a0] ;  /* 0x00011400ff0477ac */ /* 0x000ea40008000800 */
[----:B--2---:R-:W-:Y:S02]  /*0270*/  MOV R38, UR4 ;  /* 0x0000000400267c02 */ /* 0x004fe40008000f00 */
.L_x_2:
[----:B------:R-:W-:Y:S01]  /*0280*/  IMAD.U32 R0, RZ, RZ, UR13 ;  /* 0x0000000dff007e24 */ /* 0x000fe2000f8e00ff */
[----:B------:R-:W-:Y:S04]  /*0290*/  BSSY.RECONVERGENT B0, `(.L_x_4) ;  /* 0x000000c000007945 */ /* 0x000fe80003800200 */
[C---:B------:R-:W-:Y:S02]  /*02a0*/  ISETP.NE.OR P2, PT, R0.reuse, 0x1, !P1 ;  /* 0x000000010000780c */ /* 0x040fe40004f45670 */
[----:B------:R-:W-:-:S11]  /*02b0*/  ISETP.NE.OR P0, PT, R0, 0x3, !P1 ;  /* 0x000000030000780c */ /* 0x000fd60004f05670 */
[----:B------:R-:W-:Y:S05]  /*02c0*/  @P2 BRA `(.L_x_5) ;  /* 0x0000000000202947 */ /* 0x000fea0003800000 */
[----:B------:R-:W3:Y:S02]  /*02d0*/  LDCU.64 UR4, c[0x0][0x348] ;  /* 0x00006900ff0477ac */ /* 0x000ee40008000a00 */
[----:B---3--:R-:W-:Y:S02]  /*02e0*/  UIADD3 UR6, UP1, UPT, UR4, 0x80, URZ ;  /* 0x0000008004067890 */ /* 0x008fe4000ff3e0ff */
[----:B------:R-:W-:Y:S02]  /*02f0*/  UIADD3 UR4, UP0, UPT, UR4, 0x180, URZ ;  /* 0x0000018004047890 */ /* 0x000fe4000ff1e0ff */
[----:B------:R-:W-:Y:S02]  /*0300*/  UIADD3.X UR7, UPT, UPT, URZ, UR5, URZ, UP1, !UPT ;  /* 0x00000005ff077290 */ /* 0x000fe40008ffe4ff */
[----:B------:R-:W-:-:S07]  /*0310*/  UIADD3.X UR5, UPT, UPT, URZ, UR5, URZ, UP0, !UPT ;  /* 0x00000005ff057290 */ /* 0x000fce00087fe4ff */
[----:B------:R3:W-:Y:S02]  /*0320*/  UTMACCTL.PF [UR6] ;  /* 0x00000000060079b9 */ /* 0x0007e40008040000 */
[----:B------:R3:W-:Y:S02]  /*0330*/  UTMACCTL.PF [UR4] ;  /* 0x00000000040079b9 */ /* 0x0007e40008040000 */
[----:B---3--:R-:W-:Y:S01]  /*0340*/  NOP ;  /* 0x0000000000007918 */ /* 0x008fe20000000000 */
.L_x_5:
[----:B------:R-:W-:Y:S05]  /*0350*/  BSYNC.RECONVERGENT B0 ;  /* 0x0000000000007941 */ /* 0x000fea0003800200 */
.L_x_4:
[----:B------:R-:W-:Y:S04]  /*0360*/  BSSY.RECONVERGENT B0, `(.L_x_6) ;  /* 0x000000a000007945 */ /* 0x000fe80003800200 */
        /* <DEDUP_REMOVED lines=9> */
.L_x_7:
[----:B------:R-:W-:Y:S05]  /*0400*/  BSYNC.RECONVERGENT B0 ;  /* 0x0000000000007941 */ /* 0x000fea0003800200 */
.L_x_6:
[----:B------:R-:W3:Y:S01]  /*0410*/  LDCU.64 UR4, c[0x0][0x888] ;  /* 0x00011100ff0477ac */ /* 0x000ee20008000a00 */
[----:B------:R-:W-:Y:S02]  /*0420*/  UISETP.EQ.U32.AND UP2, UPT, UR8, URZ, UPT ;  /* 0x000000ff0800728c */ /* 0x000fe4000bf42070 */
[----:B------:R-:W-:Y:S02]  /*0430*/  UPLOP3.LUT UP4, UPT, UPT, UPT, UPT, 0x80, 0x8 ;  /* 0x000000000008789c */ /* 0x000fe40003f8f070 */
[----:B---3--:R-:W-:-:S04]  /*0440*/  UISETP.NE.U32.AND UP0, UPT, UR4, URZ, UPT ;  /* 0x000000ff0400728c */ /* 0x008fc8000bf05070 */
[----:B------:R-:W-:-:S04]  /*0450*/  UISETP.NE.AND.EX UP1, UPT, UR5, URZ, UPT, UP0 ;  /* 0x000000ff0500728c */ /* 0x000fc8000bf25300 */
[----:B------:R-:W-:-:S04]  /*0460*/  UISETP.EQ.OR.EX UP3, UPT, UR9, URZ, !UP1, UP2 ;  /* 0x000000ff0900728c */ /* 0x000fc8000cf62720 */
[----:B------:R-:W-:-:S05]  /*0470*/  UP2UR UR60, UPR, URZ, 0x8 ;  /* 0x00000008ff3c7883 */ /* 0x000fca0008000000 */
[----:B------:R-:W-:Y:S07]  /*0480*/  BRA.U !UP3, `(.L_x_8) ;  /* 0x000000010b207547 */ /* 0x000fee000b800000 */
[----:B------:R-:W-:Y:S01]  /*0490*/  UISETP.NE.U32.AND UP2, UPT, UR8, URZ, UPT ;  /* 0x000000ff0800728c */ /* 0x000fe2000bf45070 */
[----:B-----5:R-:W-:Y:S01]  /*04a0*/  FSETP.NEU.AND P0, PT, R39, RZ, PT ;  /* 0x000000ff2700720b */ /* 0x020fe20003f0d000 */
[----:B------:R-:W-:Y:S02]  /*04b0*/  USEL UR4, URZ, 0xffffffff, UP1 ;  /* 0xffffffffff047887 */ /* 0x000fe40008800000 */
[----:B------:R-:W-:-:S10]  /*04c0*/  UISETP.NE.AND.EX UP2, UPT, UR9, URZ, UPT, UP2 ;  /* 0x000000ff0900728c */ /* 0x000fd4000bf45320 */
[----:B------:R-:W-:Y:S01]  /*04d0*/  VOTEU.ANY UP0, P0 ;  /* 0x0000000000ff7886 */ /* 0x000fe20000000100 */
[----:B------:R-:W-:-:S04]  /*04e0*/  @!UP2 USEL UR4, URZ, 0xffffffff, UP0 ;  /* 0xffffffffff04a887 */ /* 0x000fc80008000000 */
[----:B------:R-:W-:-:S04]  /*04f0*/  ULOP3.LUT UR4, UR4, 0x1, URZ, 0xc0, !UPT ;  /* 0x0000000104047892 */ /* 0x000fc8000f8ec0ff */
[----:B------:R-:W-:-:S11]  /*0500*/  UISETP.NE.U32.AND UP4, UPT, UR4, 0x1, UPT ;  /* 0x000000010400788c */ /* 0x000fd6000bf85070 */
.L_x_8:
[----:B------:R-:W3:Y:S01]  /*0510*/  SHFL.IDX PT, R0, R81, RZ, 0x1f ;  /* 0x00001fff51007589 */ /* 0x000ee200000e0000 */
[----:B------:R-:W-:-:S04]  /*0520*/  UISETP.NE.AND UP0, UPT, UR13, 0x2, UPT ;  /* 0x000000020d00788c */ /* 0x000fc8000bf05270 */
[----:B------:R-:W-:Y:S02]  /*0530*/  UISETP.EQ.AND UP2, UPT, UR48, URZ, !UP0 ;  /* 0x000000ff3000728c */ /* 0x000fe4000c742270 */
[----:B------:R-:W-:-:S04]  /*0540*/  USEL UR43, URZ, 0x1, UP0 ;  /* 0x00000001ff2b7887 */ /* 0x000fc80008000000 */
[----:B------:R-:W-:Y:S02]  /*0550*/  PLOP3.LUT P3, PT, P1, PT, UP2, 0x80, 0x8 ;  /* 0x000000000008781c */ /* 0x000fe40000f6f028 */
[----:B---3--:R-:W-:-:S13]  /*0560*/  ISETP.NE.AND P0, PT, R0, RZ, PT ;  /* 0x000000ff0000720c */ /* 0x008fda0003f05270 */
[----:B------:R-:W-:Y:S05]  /*0570*/  @P0 BRA `(.L_x_9) ;  /* 0x0000000000d40947 */ /* 0x000fea0003800000 */
[----:B------:R-:W-:Y:S01]  /*0580*/  ELECT P0, URZ, PT ;  /* 0x0000000000ff782f */ /* 0x000fe20003800000 */
[----:B------:R-:W-:-:S12]  /*0590*/  BSSY.RECONVERGENT B0, `(.L_x_9) ;  /* 0x0000033000007945 */ /* 0x000fd80003800200 */
[----:B------:R-:W-:Y:S05]  /*05a0*/  @!P0 BRA `(.L_x_10) ;  /* 0x0000000000c48947 */ /* 0x000fea0003800000 */
[----:B------:R-:W3:Y:S01]  /*05b0*/  S2UR UR5, SR_CgaCtaId ;  /* 0x00000000000579c3 */ /* 0x000ee20000008800 */
[----:B------:R-:W-:Y:S01]  /*05c0*/  UMOV UR4, 0x400 ;  /* 0x0000040000047882 */ /* 0x000fe20000000000 */
[----:B------:R-:W-:Y:S01]  /*05d0*/  UMOV UR8, 0x1 ;  /* 0x0000000100087882 */ /* 0x000fe20000000000 */
[----:B------:R-:W-:Y:S01]  /*05e0*/  UMOV UR6, 0x4 ;  /* 0x0000000400067882 */ /* 0x000fe20000000000 */
[----:B------:R-:W-:-:S04]  /*05f0*/  UIADD3 UR8, UPT, UPT, -UR8, 0x100000, URZ ;  /* 0x0010000008087890 */ /* 0x000fc8000fffe1ff */
[----:B------:R-:W-:Y:S02]  /*0600*/  USHF.L.U32 UR9, UR8, 0xb, URZ ;  /* 0x0000000b08097899 */ /* 0x000fe400080006ff */
[----:B------:R-:W-:Y:S02]  /*0610*/  USHF.L.U32 UR8, UR8, 0x1, URZ ;  /* 0x0000000108087899 */ /* 0x000fe400080006ff */
[----:B------:R-:W-:-:S04]  /*0620*/  UIADD3 UR6, UPT, UPT, -UR6, 0x100000, URZ ;  /* 0x0010000006067890 */ /* 0x000fc8000fffe1ff */
[----:B------:R-:W-:Y:S02]  /*0630*/  USHF.L.U32 UR7, UR6, 0xb, URZ ;  /* 0x0000000b06077899 */ /* 0x000fe400080006ff */
[----:B------:R-:W-:Y:S02]  /*0640*/  USHF.L.U32 UR6, UR6, 0x1, URZ ;  /* 0x0000000106067899 */ /* 0x000fe400080006ff */
[----:B---3--:R-:W-:Y:S01]  /*0650*/  ULEA UR4, UR5, UR4, 0x18 ;  /* 0x0000000405047291 */ /* 0x008fe2000f8ec0ff */
[----:B------:R-:W3:Y:S11]  /*0660*/  FENCE.VIEW.ASYNC.S ;  /* 0x00000000000073c6 */ /* 0x000ef60000000000 */
[----:B---3--:R3:W4:Y:S01]  /*0670*/  SYNCS.EXCH.64 URZ, [UR4], UR8 ;  /* 0x0000000804ff75b2 */ /* 0x0087220008000100 */
[----:B------:R3:W1:Y:S01]  /*0680*/  SYNCS.EXCH.64 URZ, [UR4+0x90], UR6 ;  /* 0x0000900604ff75b2 */ /* 0x0006620008000100 */
        /* <DEDUP_REMOVED lines=33> */
[----:B------:R3:W1:Y:S02]  /*08a0*/  SYNCS.EXCH.64 URZ, [UR4+0x118], UR6 ;  /* 0x0001180604ff75b2 */ /* 0x0006640008000100 */
[----:B---34-:R-:W-:Y:S01]  /*08b0*/  NOP ;  /* 0x0000000000007918 */ /* 0x018fe20000000000 */
.L_x_10:
[----:B------:R-:W-:Y:S05]  /*08c0*/  BSYNC.RECONVERGENT B0 ;  /* 0x0000000000007941 */ /* 0x000fea0003800200 */
.L_x_9:
[----:B------:R-:W3:Y:S01]  /*08d0*/  SHFL.IDX PT, R0, R81, RZ, 0x1f ;  /* 0x00001fff51007589 */ /* 0x000ee200000e0000 */
[----:B------:R-:W-:Y:S01]  /*08e0*/  NOP ;  /* 0x0000000000007918 */ /* 0x000fe20000000000 */
[----:B---3--:R-:W-:-:S13]  /*08f0*/  ISETP.NE.AND P0, PT, R0, 0x1, PT ;  /* 0x000000010000780c */ /* 0x008fda0003f05270 */
[----:B------:R-:W-:Y:S05]  /*0900*/  @P0 BRA `(.L_x_11) ;  /* 0x0000000000400947 */ /* 0x000fea0003800000 */
        /* <DEDUP_REMOVED lines=9> */
[----:B------:R-:W-:Y:S01]  /*09a0*/  USHF.L.U32 UR6, UR6, 0x1, URZ ;  /* 0x0000000106067899 */ /* 0x000fe200080006ff */
[----:B------:R-:W-:Y:S01]  /*09b0*/  ELECT P0, URZ, PT ;  /* 0x0000000000ff782f */ /* 0x000fe20003800000 */
[----:B---3--:R-:W-:Y:S01]  /*09c0*/  ULEA UR4, UR5, UR4, 0x18 ;  /* 0x0000000405047291 */ /* 0x008fe2000f8ec0ff */
[----:B------:R-:W3:Y:S11]  /*09d0*/  FENCE.VIEW.ASYNC.S ;  /* 0x00000000000073c6 */ /* 0x000ef60000000000 */
[----:B---3--:R3:W4:Y:S01]  /*09e0*/  SYNCS.EXCH.64 URZ, [UR4+0x120], UR8 ;  /* 0x0001200804ff75b2 */ /* 0x0087220008000100 */
[----:B------:R3:W1:Y:S01]  /*09f0*/  SYNCS.EXCH.64 URZ, [UR4+0x128], UR6 ;  /* 0x0001280604ff75b2 */ /* 0x0006620008000100 */
[----:B------:R-:W-:Y:S01]  /*0a00*/  NOP ;  /* 0x0000000000007918 */ /* 0x000fe20000000000 */
.L_x_11:
[----:B------:R-:W2:Y:S01]  /*0a10*/  SHFL.IDX PT, R0, R81, RZ, 0x1f ;  /* 0x00001fff51007589 */ /* 0x000ea200000e0000 */
[----:B------:R-:W-:Y:S01]  /*0a20*/  NOP ;  /* 0x0000000000007918 */ /* 0x000fe20000000000 */
[----:B--2---:R-:W-:-:S13]  /*0a30*/  ISETP.NE.AND P0, PT, R0, 0x3, PT ;  /* 0x000000030000780c */ /* 0x004fda0003f05270 */
[----:B------:R-:W-:Y:S05]  /*0a40*/  @P0 BRA `(.L_x_12) ;  /* 0x0000000000300947 */ /* 0x000fea0003800000 */
[----:B------:R-:W2:Y:S01]  /*0a50*/  S2UR UR5, SR_CgaCtaId ;  /* 0x00000000000579c3 */ /* 0x000ea20000008800 */
[----:B---3--:R-:W-:Y:S01]  /*0a60*/  UMOV UR6, 0x400 ;  /* 0x0000040000067882 */ /* 0x008fe20000000000 */
[----:B------:R-:W-:Y:S01]  /*0a70*/  UMOV UR4, 0x20 ;  /* 0x0000002000047882 */ /* 0x000fe20000000000 */
[----:B------:R-:W-:Y:S01]  /*0a80*/  ELECT P0, URZ, PT ;  /* 0x0000000000ff782f */ /* 0x000fe20003800000 */
[----:B--2---:R-:W-:Y:S02]  /*0a90*/  ULEA UR6, UR5, UR6, 0x18 ;  /* 0x0000000605067291 */ /* 0x004fe4000f8ec0ff */
[----:B------:R-:W-:-:S04]  /*0aa0*/  UIADD3 UR4, UPT, UPT, -UR4, 0x100000, URZ ;  /* 0x0010000004047890 */ /* 0x000fc8000fffe1ff */
[----:B------:R-:W-:Y:S02]  /*0ab0*/  USHF.L.U32 UR5, UR4, 0xb, URZ ;  /* 0x0000000b04057899 */ /* 0x000fe400080006ff */
[----:B------:R-:W-:Y:S01]  /*0ac0*/  USHF.L.U32 UR4, UR4, 0x1, URZ ;  /* 0x0000000104047899 */ /* 0x000fe200080006ff */
[----:B------:R-:W2:Y:S11]  /*0ad0*/  FENCE.VIEW.ASYNC.S ;  /* 0x00000000000073c6 */ /* 0x000eb60000000000 */
[----:B--2---:R2:W3:Y:S01]  /*0ae0*/  SYNCS.EXCH.64 URZ, [UR6+0x130], UR4 ;  /* 0x0001300406ff75b2 */ /* 0x0044e20008000100 */
[----:B------:R2:W1:Y:S01]  /*0af0*/  SYNCS.EXCH.64 URZ, [UR6+0x138], UR4 ;  /* 0x0001380406ff75b2 */ /* 0x0004620008000100 */
[----:B------:R-:W-:Y:S01]  /*0b00*/  NOP ;  /* 0x0000000000007918 */ /* 0x000fe20000000000 */
.L_x_12:
[----:B------:R-:W4:Y:S01]  /*0b10*/  SHFL.IDX PT, R0, R81, RZ, 0x1f ;  /* 0x00001fff51007589 */ /* 0x000f2200000e0000 */
[----:B------:R-:W-:Y:S01]  /*0b20*/  NOP ;  /* 0x0000000000007918 */ /* 0x000fe20000000000 */
[----:B----4-:R-:W-:-:S13]  /*0b30*/  ISETP.NE.AND P0, PT, R0, 0x4, PT ;  /* 0x000000040000780c */ /* 0x010fda0003f05270 */
[----:B------:R-:W-:Y:S05]  /*0b40*/  @P0 BRA `(.L_x_13) ;  /* 0x00000000004c0947 */ /* 0x000fea0003800000 */
[----:B--2---:R-:W2:Y:S01]  /*0b50*/  S2UR UR5, SR_CgaCtaId ;  /* 0x00000000000579c3 */ /* 0x004ea20000008800 */
[----:B---3--:R-:W-:Y:S01]  /*0b60*/  UMOV UR4, 0x720 ;  /* 0x0000072000047882 */ /* 0x008fe20000000000 */
[----:B------:R-:W-:Y:S01]  /*0b70*/  UMOV UR6, 0x400 ;  /* 0x0000040000067882 */ /* 0x000fe20000000000 */
[----:B------:R-:W-:Y:S01]  /*0b80*/  USEL UR4, UR4, 0x620, UP4 ;  /* 0x0000062004047887 */ /* 0x000fe2000a000000 */
[----:B------:R-:W-:Y:S01]  /*0b90*/  UMOV UR8, 0x1 ;  /* 0x0000000100087882 */ /* 0x000fe20000000000 */
[----:B------:R-:W-:Y:S01]  /*0ba0*/  ELECT P0, URZ, PT ;  /* 0x0000000000ff782f */ /* 0x000fe20003800000 */
[----:B------:R-:W-:-:S04]  /*0bb0*/  UIADD3 UR8, UPT, UPT, -UR8, 0x100000, URZ ;  /* 0x0010000008087890 */ /* 0x000fc8000fffe1ff */
[----:B------:R-:W-:Y:S02]  /*0bc0*/  USHF.L.U32 UR9, UR8, 0xb, URZ ;  /* 0x0000000b08097899 */ /* 0x000fe400080006ff */
[----:B------:R-:W-:Y:S02]  /*0bd0*/  USHF.L.U32 UR8, UR8, 0x1, URZ ;  /* 0x0000000108087899 */ /* 0x000fe400080006ff */
[----:B--2---:R-:W-:Y:S02]  /*0be0*/  ULEA UR6, UR5, UR6, 0x18 ;  /* 0x0000000605067291 */ /* 0x004fe4000f8ec0ff */
[----:B------:R-:W-:-:S04]  /*0bf0*/  UIADD3 UR4, UPT, UPT, -UR4, 0x100000, URZ ;  /* 0x0010000004047890 */ /* 0x000fc8000fffe1ff */
[----:B------:R-:W-:Y:S02]  /*0c00*/  USHF.L.U32 UR5, UR4, 0xb, URZ ;  /* 0x0000000b04057899 */ /* 0x000fe400080006ff */
[----:B------:R-:W-:Y:S01]  /*0c10*/  USHF.L.U32 UR4, UR4, 0x1, URZ ;  /* 0x0000000104047899 */ /* 0x000fe200080006ff */
[----:B------:R-:W2:Y:S03]  /*0c20*/  FENCE.VIEW.ASYNC.S ;  /* 0x00000000000073c6 */ /* 0x000ea60000000000 */
[----:B--2---:R4:W2:Y:S08]  /*0c30*/  SYNCS.EXCH.64 URZ, [UR6+0x140], UR8 ;  /* 0x0001400806ff75b2 */ /* 0x0048b00008000100 */
[----:B------:R4:W3:Y:S01]  /*0c40*/  SYNCS.EXCH.64 URZ, [UR6+0x150], UR4 ;  /* 0x0001500406ff75b2 */ /* 0x0008e20008000100 */
[----:B------:R4:W1:Y:S01]  /*0c50*/  SYNCS.EXCH.64 URZ, [UR6+0x148], UR8 ;  /* 0x0001480806ff75b2 */ /* 0x0008620008000100 */
[----:B------:R4:W1:Y:S02]  /*0c60*/  SYNCS.EXCH.64 URZ, [UR6+0x158], UR4 ;  /* 0x0001580406ff75b2 */ /* 0x0008640008000100 */
[----:B----4-:R-:W-:Y:S01]  /*0c70*/  NOP ;  /* 0x0000000000007918 */ /* 0x010fe20000000000 */
.L_x_13:
[----:B------:R-:W4:Y:S01]  /*0c80*/  SHFL.IDX PT, R0, R81, RZ, 0x1f ;  /* 0x00001fff51007589 */ /* 0x000f2200000e0000 */
[----:B------:R-:W-:Y:S01]  /*0c90*/  NOP ;  /* 0x0000000000007918 */ /* 0x000fe20000000000 */
[----:B----4-:R-:W-:-:S13]  /*0ca0*/  ISETP.NE.AND P0, PT, R0, 0x5, PT ;  /* 0x000000050000780c */ /* 0x010fda0003f05270 */
[----:B------:R-:W-:Y:S05]  /*0cb0*/  @P0 BRA `(.L_x_14) ;  /* 0x0000000000580947 */ /* 0x000fea0003800000 */
[----:B--2---:R-:W2:Y:S01]  /*0cc0*/  S2UR UR5, SR_CgaCtaId ;  /* 0x00000000000579c3 */ /* 0x004ea20000008800 */
[----:B---3--:R-:W-:Y:S01]  /*0cd0*/  UMOV UR4, 0x400 ;  /* 0x0000040000047882 */ /* 0x008fe20000000000 */
        /* <DEDUP_REMOVED lines=9> */
[----:B--2---:R-:W-:Y:S01]  /*0d70*/  ULEA UR4, UR5, UR4, 0x18 ;  /* 0x0000000405047291 */ /* 0x004fe2000f8ec0ff */
[----:B------:R-:W2:Y:S11]  /*0d80*/  FENCE.VIEW.ASYNC.S ;  /* 0x00000000000073c6 */ /* 0x000eb60000000000 */
[----:B--2---:R4:W2:Y:S01]  /*0d90*/  SYNCS.EXCH.64 URZ, [UR4+0x160], UR6 ;  /* 0x0001600604ff75b2 */ /* 0x0048a20008000100 */
[----:B------:R4:W3:Y:S01]  /*0da0*/  SYNCS.EXCH.64 URZ, [UR4+0x180], UR8 ;  /* 0x0001800804ff75b2 */ /* 0x0008e20008000100 */
[----:B------:R4:W1:Y:S01]  /*0db0*/  SYNCS.EXCH.64 URZ, [UR4+0x168], UR6 ;  /* 0x0001680604ff75b2 */ /* 0x0008620008000100 */
[----:B------:R4:W1:Y:S01]  /*0dc0*/  SYNCS.EXCH.64 URZ, [UR4+0x188], UR8 ;  /* 0x0001880804ff75b2 */ /* 0x0008620008000100 */
[----:B------:R4:W1:Y:S01]  /*0dd0*/  SYNCS.EXCH.64 URZ, [UR4+0x170], UR6 ;  /* 0x0001700604ff75b2 */ /* 0x0008620008000100 */
[----:B------:R4:W1:Y:S01]  /*0de0*/  SYNCS.EXCH.64 URZ, [UR4+0x190], UR8 ;  /* 0x0001900804ff75b2 */ /* 0x0008620008000100 */
[----:B------:R4:W1:Y:S01]  /*0df0*/  SYNCS.EXCH.64 URZ, [UR4+0x178], UR6 ;  /* 0x0001780604ff75b2 */ /* 0x0008620008000100 */
[----:B------:R4:W1:Y:S02]  /*0e00*/  SYNCS.EXCH.64 URZ, [UR4+0x198], UR8 ;  /* 0x0001980804ff75b2 */ /* 0x0008640008000100 */
[----:B----4-:R-:W-:Y:S01]  /*0e10*/  NOP ;  /* 0x0000000000007918 */ /* 0x010fe20000000000 */
.L_x_14:
[----:B------:R-:W4:Y:S01]  /*0e20*/  SHFL.IDX PT, R0, R81, RZ, 0x1f ;  /* 0x00001fff51007589 */ /* 0x000f2200000e0000 */
[----:B------:R-:W-:Y:S01]  /*0e30*/  ISETP.NE.OR P1, PT, RZ, UR13, !P1 ;  /* 0x0000000dff007c0c */ /* 0x000fe2000cf25670 */
[----:B------:R-:W-:Y:S01]  /*0e40*/  NOP ;  /* 0x0000000000007918 */ /* 0x000fe20000000000 */
[----:B----4-:R-:W-:-:S13]  /*0e50*/  ISETP.NE.AND P0, PT, R0, 0x3, PT ;  /* 0x000000030000780c */ /* 0x010fda0003f05270 */
[----:B------:R-:W-:Y:S05]  /*0e60*/  @P0 BRA `(.L_x_15) ;  /* 0x0000000000380947 */ /* 0x000fea0003800000 */
[----:B--2---:R-:W2:Y:S01]  /*0e70*/  S2UR UR5, SR_CgaCtaId ;  /* 0x00000000000579c3 */ /* 0x004ea20000008800 */
[----:B---3--:R-:W-:Y:S01]  /*0e80*/  UMOV UR4, 0x400 ;  /* 0x0000040000047882 */ /* 0x008fe20000000000 */
[----:B------:R-:W-:Y:S01]  /*0e90*/  UMOV UR6, 0x20 ;  /* 0x0000002000067882 */ /* 0x000fe20000000000 */
[----:B------:R-:W-:Y:S01]  /*0ea0*/  ELECT P0, URZ, PT ;  /* 0x0000000000ff782f */ /* 0x000fe20003800000 */
[----:B------:R-:W-:-:S04]  /*0eb0*/  UIADD3 UR6, UPT, UPT, -UR6, 0x100000, URZ ;  /* 0x0010000006067890 */ /* 0x000fc8000fffe1ff */
[----:B------:R-:W-:Y:S02]  /*0ec0*/  USHF.L.U32 UR7, UR6, 0xb, URZ ;  /* 0x0000000b06077899 */ /* 0x000fe400080006ff */
[----:B------:R-:W-:Y:S02]  /*0ed0*/  USHF.L.U32 UR6, UR6, 0x1, URZ ;  /* 0x0000000106067899 */ /* 0x000fe400080006ff */
[----:B--2---:R-:W-:Y:S01]  /*0ee0*/  ULEA UR4, UR5, UR4, 0x18 ;  /* 0x0000000405047291 */ /* 0x004fe2000f8ec0ff */
[----:B------:R-:W2:Y:S11]  /*0ef0*/  FENCE.VIEW.ASYNC.S ;  /* 0x00000000000073c6 */ /* 0x000eb60000000000 */
[----:B--2---:R4:W2:Y:S01]  /*0f00*/  SYNCS.EXCH.64 URZ, [UR4+0x1a0], UR6 ;  /* 0x0001a00604ff75b2 */ /* 0x0048a20008000100 */
[----:B------:R4:W3:Y:S01]  /*0f10*/  SYNCS.EXCH.64 URZ, [UR4+0x1b0], UR6 ;  /* 0x0001b00604ff75b2 */ /* 0x0008e20008000100 */
[----:B------:R4:W1:Y:S01]  /*0f20*/  SYNCS.EXCH.64 URZ, [UR4+0x1a8], UR6 ;  /* 0x0001a80604ff75b2 */ /* 0x0008620008000100 */
[----:B------:R4:W1:Y:S02]  /*0f30*/  SYNCS.EXCH.64 URZ, [UR4+0x1b8], UR6 ;  /* 0x0001b80604ff75b2 */ /* 0x0008640008000100 */
[----:B----4-:R-:W-:Y:S01]  /*0f40*/  NOP ;  /* 0x0000000000007918 */ /* 0x010fe20000000000 */
.L_x_15:
[----:B---3--:R-:W3:Y:S01]  /*0f50*/  S2UR UR7, SR_CgaCtaId ;  /* 0x00000000000779c3 */ /* 0x008ee20000008800 */
[----:B------:R-:W-:Y:S01]  /*0f60*/  VOTEU.ALL UP0, P1 ;  /* 0x0000000000ff7886 */ /* 0x000fe20000800000 */
[----:B--2---:R-:W-:Y:S01]  /*0f70*/  UMOV UR4, 0x20 ;  /* 0x0000002000047882 */ /* 0x004fe20000000000 */
[----:B------:R-:W-:Y:S01]  /*0f80*/  NOP ;  /* 0x0000000000007918 */ /* 0x000fe20000000000 */
[----:B------:R-:W-:Y:S01]  /*0f90*/  LOP3.LUT R0, R69, 0x1f, RZ, 0xc0, !PT ;  /* 0x0000001f45007812 */ /* 0x000fe200078ec0ff */
[----:B------:R-:W-:Y:S01]  /*0fa0*/  UISETP.NE.AND UP5, UPT, UR13, URZ, UPT ;  /* 0x000000ff0d00728c */ /* 0x000fe2000bfa5270 */
[----:B------:R-:W-:Y:S01]  /*0fb0*/  @!UP0 UMOV UR6, 0x400 ;  /* 0x0000040000068882 */ /* 0x000fe20000000000 */
[----:B------:R-:W-:-:S04]  /*0fc0*/  @!UP0 UIADD3 UR4, UPT, UPT, -UR4, 0x100000, URZ ;  /* 0x0010000004048890 */ /* 0x000fc8000fffe1ff */
[----:B------:R-:W-:Y:S02]  /*0fd0*/  @!UP0 USHF.L.U32 UR5, UR4, 0xb, URZ ;  /* 0x0000000b04058899 */ /* 0x000fe400080006ff */
[----:B------:R-:W-:Y:S02]  /*0fe0*/  @!UP0 USHF.L.U32 UR4, UR4, 0x1, URZ ;  /* 0x0000000104048899 */ /* 0x000fe400080006ff */
[----:B---3--:R-:W-:Y:S01]  /*0ff0*/  @!UP0 ULEA UR6, UR7, UR6, 0x18 ;  /* 0x0000000607068291 */ /* 0x008fe2000f8ec0ff */
[----:B------:R-:W2:Y:S01]  /*1000*/  LDCU UR7, c[0x0][0x36c] ;  /* 0x00006d80ff0777ac */ /* 0x000ea20008000800 */
[----:B------:R-:W-:Y:S01]  /*1010*/  VOTEU.ALL UP0, P1 ;  /* 0x0000000000ff7886 */ /* 0x000fe20000800000 */
[----:B------:R-:W3:Y:S09]  /*1020*/  FENCE.VIEW.ASYNC.S ;  /* 0x00000000000073c6 */ /* 0x000ef20000000000 */
[----:B---3--:R3:W4:Y:S01]  /*1030*/  @!UP0 SYNCS.EXCH.64 URZ, [UR6+0x1c0], UR4 ;  /* 0x0001c00406ff85b2 */ /* 0x0087220008000100 */
[----:B--2---:R-:W-:-:S09]  /*1040*/  UISETP.EQ.U32.AND UP6, UPT, UR7, 0x1, UPT ;  /* 0x000000010700788c */ /* 0x004fd2000bfc2070 */
[----:B---3--:R-:W-:Y:S05]  /*1050*/  BRA.U !UP6, `(.L_x_16) ;  /* 0x000000010e087547 */ /* 0x008fea000b800000 */
[----:B-1--4-:R-:W-:Y:S01]  /*1060*/  UCGABAR_ARV ;  /* 0x00000000000079c7 */ /* 0x012fe20008000000 */
[----:B------:R-:W-:Y:S05]  /*1070*/  BRA `(.L_x_17) ;  /* 0x0000000000047947 */ /* 0x000fea0003800000 */
.L_x_16:
[----:B-1--4-:R-:W-:Y:S01]  /*1080*/  NOP ;  /* 0x0000000000007918 */ /* 0x012fe20000000000 */
.L_x_17:
[----:B------:R-:W1:Y:S01]  /*1090*/  S2UR UR22, SR_CTAID.X ;  /* 0x00000000001679c3 */ /* 0x000e620000002500 */
[----:B------:R-:W-:-:S05]  /*10a0*/  CS2R.32 R3, SR_CgaSize ;  /* 0x0000000000037805 */ /* 0x000fca0000008a00 */
[----:B------:R-:W-:-:S05]  /*10b0*/  IMAD R3, R3, -0xa0, RZ ;  /* 0xffffff6003037824 */ /* 0x000fca00078e02ff */
[----:B------:R-:W-:-:S14]  /*10c0*/  R2UR UR5, R3 ;  /* 0x00000000030572ca */ /* 0x000fdc00000e0000 */
[----:B------:R-:W2:Y:S01]  /*10d0*/  LDCU UR5, c[0x0][UR5+0x2b0] ;  /* 0x00005600050577ac */ /* 0x000ea20008000800 */
[----:B------:R-:W-:-:S05]  /*10e0*/  CS2R.32 R3, SR_CgaSize ;  /* 0x0000000000037805 */ /* 0x000fca0000008a00 */
[----:B------:R-:W-:-:S05]  /*10f0*/  IMAD R3, R3, -0xa0, RZ ;  /* 0xffffff6003037824 */ /* 0x000fca00078e02ff */
[----:B------:R-:W-:-:S14]  /*1100*/  R2UR UR4, R3 ;  /* 0x00000000030472ca */ /* 0x000fdc00000e0000 */
[----:B------:R-:W3:Y:S01]  /*1110*/  LDCU UR4, c[0x0][UR4+0x2b4] ;  /* 0x00005680040477ac */ /* 0x000ee20008000800 */
[----:B------:R-:W4:Y:S01]  /*1120*/  S2UR UR46, SR_CTAID.Y ;  /* 0x00000000002e79c3 */ /* 0x000f220000002600 */
[----:B------:R-:W-:-:S05]  /*1130*/  CS2R.32 R3, SR_CgaSize ;  /* 0x0000000000037805 */ /* 0x000fca0000008a00 */
[----:B------:R-:W-:-:S05]  /*1140*/  IMAD R3, R3, -0xa0, RZ ;  /* 0xffffff6003037824 */ /* 0x000fca00078e02ff */
[----:B------:R-:W-:-:S14]  /*1150*/  R2UR UR55, R3 ;  /* 0x00000000033772ca */ /* 0x000fdc00000e0000 */
[----:B------:R-:W3:Y:S01]  /*1160*/  LDCU UR55, c[0x0][UR55+0x2a0] ;  /* 0x00005400373777ac */ /* 0x000ee20008000800 */
[----:B------:R-:W-:-:S05]  /*1170*/  CS2R.32 R3, SR_CgaSize ;  /* 0x0000000000037805 */ /* 0x000fca0000008a00 */
[----:B------:R-:W-:-:S05]  /*1180*/  IMAD R3, R3, -0xa0, RZ ;  /* 0xffffff6003037824 */ /* 0x000fca00078e02ff */
[----:B------:R-:W-:-:S14]  /*1190*/  R2UR UR59, R3 ;  /* 0x00000000033b72ca */ /* 0x000fdc00000e0000 */
[----:B------:R-:W3:Y:S01]  /*11a0*/  LDCU UR59, c[0x0][UR59+0x2a4] ;  /* 0x000054803b3b77ac */ /* 0x000ee20008000800 */
[----:B------:R-:W3:Y:S01]  /*11b0*/  S2UR UR7, SR_CgaCtaId ;  /* 0x00000000000779c3 */ /* 0x000ee20000008800 */
[----:B------:R-:W-:Y:S01]  /*11c0*/  UISETP.GT.U32.AND UP0, UPT, UR48, 0xffff, UPT ;  /* 0x0000ffff3000788c */ /* 0x000fe2000bf04070 */
[----:B------:R-:W3:Y:S01]  /*11d0*/  LDCU UR20, c[0x0][0xb24] ;  /* 0x00016480ff1477ac */ /* 0x000ee20008000800 */
[----:B------:R-:W3:Y:S01]  /*11e0*/  LDCU UR42, c[0x0][0xb24] ;  /* 0x00016480ff2a77ac */ /* 0x000ee20008000800 */
[----:B-1----:R-:W-:Y:S01]  /*11f0*/  I2FP.F32.U32 R3, UR22 ;  /* 0x0000001600037c45 */ /* 0x002fe20008201000 */
[----:B------:R-:W1:Y:S04]  /*1200*/  LDCU UR25, c[0x0][0xb30] ;  /* 0x00016600ff1977ac */ /* 0x000e680008000800 */
[----:B--2---:R-:W-:Y:S01]  /*1210*/  FMUL R3, R3, UR5 ;  /* 0x0000000503037c20 */ /* 0x004fe20008400000 */
[----:B------:R-:W-:Y:S01]  /*1220*/  USEL UR5, UR48, 0xffff, !UP0 ;  /* 0x0000ffff30057887 */ /* 0x000fe2000c000000 */
[----:B----4-:R-:W-:-:S04]  /*1230*/  I2FP.F32.U32 R2, UR46 ;  /* 0x0000002e00027c45 */ /* 0x010fc80008201000 */
[----:B------:R-:W2:Y:S01]  /*1240*/  F2I.U32.TRUNC.NTZ R3, R3 ;  /* 0x0000000300037305 */ /* 0x000ea2000020f000 */
[----:B------:R-:W-:Y:S01]  /*1250*/  ULOP3.LUT UR24, UR5, 0xffff, URZ, 0xc0, !UPT ;  /* 0x0000ffff05187892 */ /* 0x000fe2000f8ec0ff */
[----:B---3--:R-:W-:Y:S01]  /*1260*/  FMUL R2, R2, UR4 ;  /* 0x0000000402027c20 */ /* 0x008fe20008400000 */
[----:B------:R-:W-:-:S05]  /*1270*/  USHF.L.U32 UR28, UR7, 0x9, URZ ;  /* 0x00000009071c7899 */ /* 0x000fca00080006ff */
[----:B------:R-:W3:Y:S01]  /*1280*/  F2I.U32.TRUNC.NTZ R2, R2 ;  /* 0x0000000200027305 */ /* 0x000ee2000020f000 */
[----:B--2---:R-:W-:Y:S02]  /*1290*/  R2UR UR4, R3 ;  /* 0x00000000030472ca */ /* 0x004fe400000e0000 */
[----:B------:R-:W-:Y:S02]  /*12a0*/  PRMT R3, RZ, 0x7610, R3 ;  /* 0x00007610ff037816 */ /* 0x000fe40000000003 */
[----:B---3--:R-:W-:Y:S02]  /*12b0*/  R2UR UR6, R2 ;  /* 0x00000000020672ca */ /* 0x008fe400000e0000 */
[----:B------:R-:W-:-:S07]  /*12c0*/  PRMT R2, RZ, 0x7610, R2 ;  /* 0x00007610ff027816 */ /* 0x000fce0000000002 */
[----:B------:R-:W-:-:S04]  /*12d0*/  UIADD3 UR5, UPT, UPT, -UR4, URZ, URZ ;  /* 0x000000ff04057290 */ /* 0x000fc8000fffe1ff */
[----:B------:R-:W-:Y:S02]  /*12e0*/  UIMAD UR55, UR55, UR5, UR22 ;  /* 0x00000005373772a4 */ /* 0x000fe4000f8e0216 */
[----:B------:R-:W-:-:S04]  /*12f0*/  UIADD3 UR4, UPT, UPT, -UR6, URZ, URZ ;  /* 0x000000ff06047290 */ /* 0x000fc8000fffe1ff */
[----:B------:R-:W-:Y:S01]  /*1300*/  UIMAD UR59, UR59, UR4, UR46 ;  /* 0x000000043b3b72a4 */ /* 0x000fe2000f8e022e */
[----:B-1----:R-:W-:Y:S11]  /*1310*/  BRA.U UP5, `(.L_x_18) ;  /* 0x0000000105647547 */ /* 0x002ff6000b800000 */
[----:B------:R-:W-:Y:S02]  /*1320*/  UISETP.NE.AND UP0, UPT, UR59, URZ, UPT ;  /* 0x000000ff3b00728c */ /* 0x000fe4000bf05270 */
[----:B------:R-:W-:Y:S02]  /*1330*/  ULOP3.LUT UR4, UR55, 0x2, URZ, 0x3c, !UPT ;  /* 0x0000000237047892 */ /* 0x000fe4000f8e3cff */
[----:B------:R-:W-:Y:S02]  /*1340*/  UISETP.GT.U32.AND UP2, UPT, UR55, 0x1, UP0 ;  /* 0x000000013700788c */ /* 0x000fe40008744070 */
[----:B------:R-:W-:Y:S02]  /*1350*/  ULOP3.LUT UR5, UR55, 0x4, URZ, 0x3c, !UPT ;  /* 0x0000000437057892 */ /* 0x000fe4000f8e3cff */
[----:B------:R-:W-:Y:S02]  /*1360*/  USEL UR8, URZ, 0x1, UP2 ;  /* 0x00000001ff087887 */ /* 0x000fe40009000000 */
[----:B------:R-:W-:-:S02]  /*1370*/  USEL UR7, URZ, 0x2, UP2 ;  /* 0x00000002ff077887 */ /* 0x000fc40009000000 */
[----:B------:R-:W-:Y:S02]  /*1380*/  UISETP.GT.U32.AND UP2, UPT, UR4, 0x1, UP0 ;  /* 0x000000010400788c */ /* 0x000fe40008744070 */
[----:B------:R-:W-:Y:S02]  /*1390*/  ULOP3.LUT UR4, UR55, 0x6, URZ, 0x3c, !UPT ;  /* 0x0000000637047892 */ /* 0x000fe4000f8e3cff */
[----:B------:R-:W-:Y:S02]  /*13a0*/  USEL UR6, URZ, 0x4, UP2 ;  /* 0x00000004ff067887 */ /* 0x000fe40009000000 */
[----:B------:R-:W-:Y:S02]  /*13b0*/  USEL UR9, URZ, 0x8, UP2 ;  /* 0x00000008ff097887 */ /* 0x000fe40009000000 */
[----:B------:R-:W-:Y:S02]  /*13c0*/  UISETP.GT.U32.AND UP2, UPT, UR5, 0x1, UP0 ;  /* 0x000000010500788c */ /* 0x000fe40008744070 */
[----:B------:R-:W-:-:S02]  /*13d0*/  UISETP.GT.U32.AND UP0, UPT, UR4, 0x1, UP0 ;  /* 0x000000010400788c */ /* 0x000fc40008704070 */
[----:B------:R-:W-:Y:S02]  /*13e0*/  USEL UR4, URZ, 0x10, UP2 ;  /* 0x00000010ff047887 */ /* 0x000fe40009000000 */
[----:B------:R-:W-:Y:S02]  /*13f0*/  UIADD3 UR5, UPT, UPT, UR6, UR7, UR8 ;  /* 0x0000000706057290 */ /* 0x000fe4000fffe008 */
[----:B------:R-:W-:Y:S02]  /*1400*/  USEL UR7, URZ, 0x40, UP0 ;  /* 0x00000040ff077887 */ /* 0x000fe40008000000 */
[----:B------:R-:W-:Y:S02]  /*1410*/  USEL UR8, URZ, 0x20, UP2 ;  /* 0x00000020ff087887 */ /* 0x000fe40009000000 */
[----:B------:R-:W-:Y:S02]  /*1420*/  UIADD3 UR5, UPT, UPT, UR4, UR5, UR9 ;  /* 0x0000000504057290 */ /* 0x000fe4000fffe009 */
[----:B------:R-:W-:-:S02]  /*1430*/  ULOP3.LUT UR4, UR55, 0xfffffffe, URZ, 0xc0, !UPT ;  /* 0xfffffffe37047892 */ /* 0x000fc4000f8ec0ff */
[----:B------:R-:W-:Y:S02]  /*1440*/  USEL UR6, URZ, 0x80, UP0 ;  /* 0x00000080ff067887 */ /* 0x000fe40008000000 */
[----:B------:R-:W-:-:S03]  /*1450*/  UIADD3 UR5, UPT, UPT, UR7, UR5, UR8 ;  /* 0x0000000507057290 */ /* 0x000fc6000fffe008 */
[----:B------:R-:W-:Y:S01]  /*1460*/  UMOV UR7, 0x3 ;  /* 0x0000000300077882 */ /* 0x000fe20000000000 */
[----:B------:R-:W-:Y:S02]  /*1470*/  UIADD3 UR5, UPT, UPT, UR5, UR6, URZ ;  /* 0x0000000605057290 */ /* 0x000fe4000fffe0ff */
[----:B------:R-:W-:-:S04]  /*1480*/  USHF.L.U32 UR4, UR7, UR4, URZ ;  /* 0x0000000407047299 */ /* 0x000fc800080006ff */
[----:B------:R-:W-:Y:S02]  /*1490*/  MOV R3, UR5 ;  /* 0x0000000500037c02 */ /* 0x000fe40008000f00 */
[----:B------:R-:W-:-:S07]  /*14a0*/  MOV R2, UR4 ;  /* 0x0000000400027c02 */ /* 0x000fce0008000f00 */
.L_x_18:
[----:B------:R-:W1:Y:S01]  /*14b0*/  S2UR UR36, SR_CTAID.Z ;  /* 0x00000000002479c3 */ /* 0x000e620000002700 */
[----:B------:R-:W-:Y:S01]  /*14c0*/  UISETP.GE.AND UP0, UPT, UR20, 0x1, UPT ;  /* 0x000000011400788c */ /* 0x000fe2000bf06270 */
[----:B------:R-:W-:Y:S01]  /*14d0*/  UMOV UR26, 0x55 ;  /* 0x00000055001a7882 */ /* 0x000fe20000000000 */
[----:B------:R-:W-:-:S07]  /*14e0*/  UMOV UR45, UR22 ;  /* 0x00000016002d7c82 */ /* 0x000fce0008000000 */
[----:B------:R-:W-:Y:S05]  /*14f0*/  BRA.U !UP0, `(.L_x_19) ;  /* 0x0000000108d47547 */ /* 0x000fea000b800000 */
[----:B------:R-:W2:Y:S01]  /*1500*/  LDCU.128 UR16, c[0x0][0xb10] ;  /* 0x00016200ff1077ac */ /* 0x000ea20008000c00 */
[----:B------:R-:W3:Y:S01]  /*1510*/  LDCU UR12, c[0x0][0x370] ;  /* 0x00006e00ff0c77ac */ /* 0x000ee20008000800 */
[----:B------:R-:W4:Y:S01]  /*1520*/  LDCU UR8, c[0x0][0x374] ;  /* 0x00006e80ff0877ac */ /* 0x000f220008000800 */
[----:B------:R-:W1:Y:S01]  /*1530*/  LDCU UR21, c[0x0][0xb0c] ;  /* 0x00016180ff1577ac */ /* 0x000e620008000800 */
[----:B------:R-:W1:Y:S01]  /*1540*/  LDCU UR23, c[0x0][0xb20] ;  /* 0x00016400ff1777ac */ /* 0x000e620008000800 */
[----:B--2---:R-:W-:Y:S01]  /*1550*/  UIMAD.WIDE.U32 UR4, UR22, UR16, URZ ;  /* 0x00000010160472a5 */ /* 0x004fe2000f8e00ff */
[----:B------:R-:W2:Y:S01]  /*1560*/  LDCU.64 UR14, c[0x0][0xb28] ;  /* 0x00016500ff0e77ac */ /* 0x000ea20008000a00 */
[----:B------:R-:W-:-:S05]  /*1570*/  UISETP.NE.AND UP3, UPT, UR18, 0x1, UPT ;  /* 0x000000011200788c */ /* 0x000fca000bf65270 */
[----:B------:R-:W-:Y:S01]  /*1580*/  UMOV UR4, UR5 ;  /* 0x0000000500047c82 */ /* 0x000fe20008000000 */
[----:B---3--:R-:W-:Y:S02]  /*1590*/  UIMAD.WIDE.U32 UR6, UR12, UR16, URZ ;  /* 0x000000100c0672a5 */ /* 0x008fe4000f8e00ff */
[----:B------:R-:W-:Y:S02]  /*15a0*/  USHF.R.U32.HI UR9, URZ, UR17, UR4 ;  /* 0x00000011ff097299 */ /* 0x000fe40008011604 */
[----:B----4-:R-:W-:Y:S02]  /*15b0*/  UIMAD.WIDE.U32 UR4, UR8, UR19, URZ ;  /* 0x00000013080472a5 */ /* 0x010fe4000f8e00ff */
[----:B-1----:R-:W-:Y:S01]  /*15c0*/  UISETP.NE.AND UP0, UPT, UR21, 0x1, UPT ;  /* 0x000000011500788c */ /* 0x002fe2000bf05270 */
[----:B------:R-:W-:Y:S01]  /*15d0*/  UMOV UR6, UR7 ;  /* 0x0000000700067c82 */ /* 0x000fe20008000000 */
[----:B------:R-:W-:-:S03]  /*15e0*/  UISETP.NE.AND UP2, UPT, UR20, 0x1, UPT ;  /* 0x000000011400788c */ /* 0x000fc6000bf45270 */
[----:B------:R-:W-:Y:S01]  /*15f0*/  UMOV UR4, UR5 ;  /* 0x0000000500047c82 */ /* 0x000fe20008000000 */
[----:B------:R-:W-:Y:S02]  /*1600*/  USEL UR45, UR22, UR9, !UP0 ;  /* 0x00000009162d7287 */ /* 0x000fe4000c000000 */
[----:B------:R-:W-:-:S03]  /*1610*/  @UP3 USHF.R.U32.HI UR8, URZ, UR23, UR4 ;  /* 0x00000017ff083299 */ /* 0x000fc60008011604 */
[----:B------:R-:W-:Y:S02]  /*1620*/  @UP0 USHF.R.U32.HI UR12, URZ, UR17, UR6 ;  /* 0x00000011ff0c0299 */ /* 0x000fe40008011606 */
[----:B------:R-:W-:Y:S02]  /*1630*/  UIMAD.WIDE.U32 UR6, UR46, UR19, URZ ;  /* 0x000000132e0672a5 */ /* 0x000fe4000f8e00ff */
[----:B--2---:R-:W-:Y:S02]  /*1640*/  UIMAD.WIDE.U32 UR4, UR8, UR14, URZ ;  /* 0x0000000e080472a5 */ /* 0x004fe4000f8e00ff */
[----:B------:R-:W-:-:S03]  /*1650*/  UIMAD.WIDE.U32 UR10, UR12, UR14, URZ ;  /* 0x0000000e0c0a72a5 */ /* 0x000fc6000f8e00ff */
[----:B------:R-:W-:Y:S02]  /*1660*/  UMOV UR6, UR7 ;  /* 0x0000000700067c82 */ /* 0x000fe40008000000 */
[----:B------:R-:W-:Y:S01]  /*1670*/  UMOV UR4, UR5 ;  /* 0x0000000500047c82 */ /* 0x000fe20008000000 */
[----:B------:R-:W-:Y:S02]  /*1680*/  USHF.R.U32.HI UR6, URZ, UR23, UR6 ;  /* 0x00000017ff067299 */ /* 0x000fe40008011606 */
[----:B------:R-:W-:Y:S01]  /*1690*/  @UP2 USHF.R.U32.HI UR8, URZ, UR15, UR4 ;  /* 0x0000000fff082299 */ /* 0x000fe20008011604 */
[----:B------:R-:W-:Y:S01]  /*16a0*/  UMOV UR5, UR11 ;  /* 0x0000000b00057c82 */ /* 0x000fe20008000000 */
[----:B------:R-:W-:Y:S02]  /*16b0*/  USEL UR4, UR46, UR6, !UP3 ;  /* 0x000000062e047287 */ /* 0x000fe4000d800000 */
[----:B------:R-:W-:Y:S02]  /*16c0*/  @UP2 USHF.R.U32.HI UR12, URZ, UR15, UR5 ;  /* 0x0000000fff0c2299 */ /* 0x000fe40008011605 */
[----:B------:R-:W-:-:S02]  /*16d0*/  UIMAD UR5, UR8, UR20, URZ ;  /* 0x00000014080572a4 */ /* 0x000fc4000f8e02ff */
[----:B------:R-:W-:Y:S02]  /*16e0*/  UIMAD UR8, UR12, UR20, URZ ;  /* 0x000000140c0872a4 */ /* 0x000fe4000f8e02ff */
[----:B------:R-:W-:Y:S02]  /*16f0*/  UISETP.GE.AND UP0, UPT, UR4, UR5, UPT ;  /* 0x000000050400728c */ /* 0x000fe4000bf06270 */
[----:B------:R-:W-:Y:S02]  /*1700*/  UIMAD.WIDE.U32 UR6, UR4, UR14, URZ ;  /* 0x0000000e040672a5 */ /* 0x000fe4000f8e00ff */
[----:B------:R-:W-:Y:S02]  /*1710*/  UISETP.GE.OR UP0, UPT, UR45, UR8, UP0 ;  /* 0x000000082d00728c */ /* 0x000fe40008706670 */
[----:B------:R-:W-:Y:S02]  /*1720*/  UIMAD.WIDE.U32 UR8, UR45, UR14, URZ ;  /* 0x0000000e2d0872a5 */ /* 0x000fe4000f8e00ff */
[----:B------:R-:W-:Y:S01]  /*1730*/  UIADD3 UR8, UPT, UPT, -UR45, URZ, URZ ;  /* 0x000000ff2d087290 */ /* 0x000fe2000fffe1ff */
[----:B------:R-:W-:Y:S01]  /*1740*/  UMOV UR5, UR7 ;  /* 0x0000000700057c82 */ /* 0x000fe20008000000 */
[----:B------:R-:W-:-:S02]  /*1750*/  UIADD3 UR7, UPT, UPT, -UR4, URZ, URZ ;  /* 0x000000ff04077290 */ /* 0x000fc4000fffe1ff */
[----:B------:R-:W-:-:S03]  /*1760*/  USHF.R.U32.HI UR5, URZ, UR15, UR5 ;  /* 0x0000000fff057299 */ /* 0x000fc60008011605 */
[----:B------:R-:W-:Y:S01]  /*1770*/  @!UP0 UMOV UR6, UR9 ;  /* 0x0000000900068c82 */ /* 0x000fe20008000000 */
[----:B------:R-:W-:Y:S02]  /*1780*/  UIMAD UR46, UR18, UR7, UR46 ;  /* 0x00000007122e72a4 */ /* 0x000fe4000f8e022e */
[----:B------:R-:W-:Y:S02]  /*1790*/  USEL UR5, UR4, UR5, !UP2 ;  /* 0x0000000504057287 */ /* 0x000fe4000d000000 */
[----:B------:R-:W-:Y:S02]  /*17a0*/  @!UP0 USHF.R.U32.HI UR6, URZ, UR15, UR6 ;  /* 0x0000000fff068299 */ /* 0x000fe40008011606 */
[----:B------:R-:W-:Y:S02]  /*17b0*/  UIADD3 UR7, UPT, UPT, -UR5, URZ, URZ ;  /* 0x000000ff05077290 */ /* 0x000fe4000fffe1ff */
[----:B------:R-:W-:Y:S02]  /*17c0*/  @!UP0 USEL UR6, UR45, UR6, !UP2 ;  /* 0x000000062d068287 */ /* 0x000fe4000d000000 */
[----:B------:R-:W-:-:S02]  /*17d0*/  UIMAD UR7, UR20, UR7, UR4 ;  /* 0x00000007140772a4 */ /* 0x000fc4000f8e0204 */
[----:B------:R-:W-:Y:S02]  /*17e0*/  @!UP0 UIADD3 UR5, UPT, UPT, UR5, -UR6, URZ ;  /* 0x8000000605058290 */ /* 0x000fe4000fffe0ff */
[----:B------:R-:W-:Y:S02]  /*17f0*/  @!UP0 UIMAD UR7, UR7, UR12, UR6 ;  /* 0x0000000c070782a4 */ /* 0x000fe4000f8e0206 */
[----:B------:R-:W-:Y:S02]  /*1800*/  @!UP0 UIMAD UR4, UR5, UR20, UR45 ;  /* 0x00000014050482a4 */ /* 0x000fe4000f8e022d */
[----:B------:R-:W-:Y:S02]  /*1810*/  UIMAD UR5, UR21, UR8, UR22 ;  /* 0x00000008150572a4 */ /* 0x000fe4000f8e0216 */
[----:B------:R-:W-:Y:S01]  /*1820*/  UIMAD UR46, UR4, UR18, UR46 ;  /* 0x00000012042e72a4 */ /* 0x000fe2000f8e022e */
[----:B------:R-:W-:Y:S02]  /*1830*/  @!UP0 UMOV UR45, UR7 ;  /* 0x00000007002d8c82 */ /* 0x000fe40008000000 */
[----:B------:R-:W-:-:S12]  /*1840*/  UIMAD UR45, UR45, UR21, UR5 ;  /* 0x000000152d2d72a4 */ /* 0x000fd8000f8e0205 */
.L_x_19:
[----:B------:R-:W-:Y:S02]  /*1850*/  UISETP.NE.AND UP2, UPT, UR25, 0x1, UPT ;  /* 0x000000011900788c */ /* 0x000fe4000bf45270 */
[----:B------:R-:W-:Y:S02]  /*1860*/  UISETP.NE.AND UP0, UPT, UR13, 0x2, UPT ;  /* 0x000000020d00788c */ /* 0x000fe4000bf05270 */
[----:B------:R-:W-:Y:S02]  /*1870*/  ULOP3.LUT UR28, UR28, 0xc00, URZ, 0xc0, !UPT ;  /* 0x00000c001c1c7892 */ /* 0x000fe4000f8ec0ff */
[----:B------:R-:W-:-:S03]  /*1880*/  USHF.L.U32 UR24, UR26, UR24, URZ ;  /* 0x000000181a187299 */ /* 0x000fc600080006ff */
[----:B------:R-:W-:Y:S09]  /*1890*/  BRA.U UP2, `(.L_x_20) ;  /* 0x0000000102407547 */ /* 0x000ff2000b800000 */
[----:B------:R-:W2:Y:S01]  /*18a0*/  LDCU.128 UR8, c[0x0][0xb10] ;  /* 0x00016200ff0877ac */ /* 0x000ea20008000c00 */
[----:B------:R-:W3:Y:S01]  /*18b0*/  LDCU UR12, c[0x0][0xb0c] ;  /* 0x00016180ff0c77ac */ /* 0x000ee20008000800 */
[----:B------:R-:W4:Y:S01]  /*18c0*/  LDCU UR14, c[0x0][0xb20] ;  /* 0x00016400ff0e77ac */ /* 0x000f220008000800 */
[----:B--2---:R-:W-:Y:S02]  /*18d0*/  UIMAD.WIDE.U32 UR4, UR45, UR8, URZ ;  /* 0x000000082d0472a5 */ /* 0x004fe4000f8e00ff */
[----:B------:R-:W-:Y:S02]  /*18e0*/  UIMAD.WIDE.U32 UR6, UR46, UR11, URZ ;  /* 0x0000000b2e0672a5 */ /* 0x000fe4000f8e00ff */
[----:B---3--:R-:W-:Y:S02]  /*18f0*/  UISETP.NE.AND UP2, UPT, UR12, 0x1, UPT ;  /* 0x000000010c00788c */ /* 0x008fe4000bf45270 */
[----:B------:R-:W-:-:S03]  /*1900*/  USHF.R.U32.HI UR5, URZ, UR9, UR5 ;  /* 0x00000009ff057299 */ /* 0x000fc60008011605 */
[----:B------:R-:W-:Y:S01]  /*1910*/  UMOV UR4, UR7 ;  /* 0x0000000700047c82 */ /* 0x000fe20008000000 */
[----:B------:R-:W-:Y:S02]  /*1920*/  USEL UR5, UR45, UR5, !UP2 ;  /* 0x000000052d057287 */ /* 0x000fe4000d000000 */
[----:B------:R-:W-:Y:S02]  /*1930*/  UISETP.NE.AND UP2, UPT, UR10, 0x1, UPT ;  /* 0x000000010a00788c */ /* 0x000fe4000bf45270 */
[----:B----4-:R-:W-:-:S04]  /*1940*/  USHF.R.U32.HI UR4, URZ, UR14, UR4 ;  /* 0x0000000eff047299 */ /* 0x010fc80008011604 */
[----:B------:R-:W-:-:S04]  /*1950*/  USEL UR4, UR46, UR4, !UP2 ;  /* 0x000000042e047287 */ /* 0x000fc8000d000000 */
[----:B------:R-:W-:Y:S02]  /*1960*/  UIADD3 UR6, UPT, UPT, -UR4, UR5, URZ ;  /* 0x0000000504067290 */ /* 0x000fe4000fffe1ff */
[----:B------:R-:W-:Y:S02]  /*1970*/  UIADD3 UR4, UPT, UPT, UR4, -UR5, URZ ;  /* 0x8000000504047290 */ /* 0x000fe4000fffe0ff */
[----:B------:R-:W-:Y:S02]  /*1980*/  UIMAD UR46, UR6, UR10, UR46 ;  /* 0x0000000a062e72a4 */ /* 0x000fe4000f8e022e */
[----:B------:R-:W-:-:S12]  /*1990*/  UIMAD UR45, UR4, UR12, UR45 ;  /* 0x0000000c042d72a4 */ /* 0x000fd8000f8e022d */
.L_x_20:
[----:B------:R-:W-:Y:S05]  /*19a0*/  BRA.U !UP6, `(.L_x_21) ;  /* 0x000000010e0c7547 */ /* 0x000fea000b800000 */
[----:B------:R-:W-:Y:S01]  /*19b0*/  UCGABAR_WAIT ;  /* 0x0000000000007dc7 */ /* 0x000fe20008000000 */
[----:B------:R-:W-:Y:S01]  /*19c0*/  CCTL.IVALL ;  /* 0x00000000ff00798f */ /* 0x000fe20002000000 */
[----:B------:R-:W-:Y:S05]  /*19d0*/  BRA `(.L_x_22) ;  /* 0x0000000000047947 */ /* 0x000fea0003800000 */
.L_x_21:
[----:B------:R-:W-:Y:S06]  /*19e0*/  BAR.SYNC.DEFER_BLOCKING 0x0 ;  /* 0x0000000000007b1d */ /* 0x000fec0000010000 */
.L_x_22:
[----:B------:R-:W-:Y:S05]  /*19f0*/  BRA.U UP0, `(.L_x_23) ;  /* 0x0000001900d47547 */ /* 0x000fea000b800000 */
[----:B------:R-:W2:Y:S01]  /*1a00*/  LDCU UR6, c[0x0][0x38c] ;  /* 0x00007180ff0677ac */ /* 0x000ea20008000800 */
[----:B------:R-:W3:Y:S01]  /*1a10*/  S2UR UR9, SR_CgaCtaId ;  /* 0x00000000000979c3 */ /* 0x000ee20000008800 */
[----:B------:R-:W-:Y:S01]  /*1a20*/  PLOP3.LUT P1, PT, PT, PT, UP4, 0x80, 0x8 ;  /* 0x000000000008781c */ /* 0x000fe20003f2f048 */
[----:B------:R-:W-:Y:S01]  /*1a30*/  IMAD.MOV.U32 R12, RZ, RZ, 0x1 ;  /* 0x00000001ff0c7424 */ /* 0x000fe200078e00ff */
[----:B------:R-:W-:Y:S01]  /*1a40*/  USHF.L.U32 UR7, UR22, 0x5, URZ ;  /* 0x0000000516077899 */ /* 0x000fe200080006ff */
[----:B------:R-:W-:Y:S01]  /*1a50*/  ISETP.NE.AND P2, PT, R0, RZ, P3 ;  /* 0x000000ff0000720c */ /* 0x000fe20001f45270 */
[----:B------:R-:W-:Y:S01]  /*1a60*/  UMOV UR8, 0x400 ;  /* 0x0000040000087882 */ /* 0x000fe20000000000 */
[----:B------:R-:W-:Y:S01]  /*1a70*/  UISETP.NE.AND UP1, UPT, UR13, URZ, UPT ;  /* 0x000000ff0d00728c */ /* 0x000fe2000bf25270 */
[----:B------:R-:W-:Y:S02]  /*1a80*/  PLOP3.LUT P1, PT, P1, PT, PT, 0x8, 0x80 ;  /* 0x000000000080781c */ /* 0x000fe40000f2e170 */
[----:B------:R-:W-:Y:S01]  /*1a90*/  CS2R R10, SRZ ;  /* 0x00000000000a7805 */ /* 0x000fe2000001ff00 */
[----:B------:R-:W-:Y:S01]  /*1aa0*/  IMAD.MOV.U32 R9, RZ, RZ, RZ ;  /* 0x000000ffff097224 */ /* 0x000fe200078e00ff */
[----:B------:R-:W4:Y:S01]  /*1ab0*/  LDCU UR39, c[0x0][0x370] ;  /* 0x00006e00ff2777ac */ /* 0x000f220008000800 */
[----:B------:R-:W-:Y:S01]  /*1ac0*/  IMAD.MOV.U32 R8, RZ, RZ, 0x1 ;  /* 0x00000001ff087424 */ /* 0x000fe200078e00ff */
[----:B------:R-:W-:Y:S01]  /*1ad0*/  USEL UR21, UR43, 0x2, UP1 ;  /* 0x000000022b157887 */ /* 0x000fe20008800000 */
[----:B------:R-:W1:Y:S01]  /*1ae0*/  LDCU.64 UR26, c[0x0][0x348] ;  /* 0x00006900ff1a77ac */ /* 0x000e620008000a00 */
[----:B--2---:R-:W-:-:S02]  /*1af0*/  UIADD3 UR5, UPT, UPT, UR6, 0x7f, URZ ;  /* 0x0000007f06057890 */ /* 0x004fc4000fffe0ff */
[----:B------:R-:W-:Y:S02]  /*1b00*/  UIADD3 UR48, UPT, UPT, UR6, 0xfe, URZ ;  /* 0x000000fe06307890 */ /* 0x000fe4000fffe0ff */
[----:B------:R-:W-:Y:S02]  /*1b10*/  USHF.R.S32.HI UR4, URZ, 0x1f, UR5 ;  /* 0x0000001fff047899 */ /* 0x000fe40008011405 */
[----:B---3--:R-:W-:Y:S02]  /*1b20*/  ULEA UR13, UR9, UR8, 0x18 ;  /* 0x00000008090d7291 */ /* 0x008fe4000f8ec0ff */
[----:B------:R-:W-:Y:S02]  /*1b30*/  ULEA.HI UR4, UR4, UR5, URZ, 0x7 ;  /* 0x0000000504047291 */ /* 0x000fe4000f8f38ff */
[----:B------:R-:W-:Y:S02]  /*1b40*/  UIADD3 UR5, UPT, UPT, UR6, -0x1, URZ ;  /* 0xffffffff06057890 */ /* 0x000fe4000fffe0ff */
[----:B------:R-:W-:-:S02]  /*1b50*/  USHF.R.S32.HI UR41, URZ, 0x7, UR4 ;  /* 0x00000007ff297899 */ /* 0x000fc40008011404 */
[----:B------:R-:W-:Y:S02]  /*1b60*/  UISETP.GE.U32.AND UP2, UPT, UR5, -0xff, UPT ;  /* 0xffffff010500788c */ /* 0x000fe4000bf46070 */
[----:B------:R-:W-:Y:S02]  /*1b70*/  UISETP.LT.U32.AND UP0, UPT, UR41, 0x12, UPT ;  /* 0x000000122900788c */ /* 0x000fe4000bf01070 */
[----:B------:R-:W-:Y:S02]  /*1b80*/  ULOP3.LUT UR5, UR7, 0x20, URZ, 0xc0, !UPT ;  /* 0x0000002007057892 */ /* 0x000fe4000f8ec0ff */
[----:B------:R-:W-:Y:S02]  /*1b90*/  USEL UR40, UR41, 0x12, UP0 ;  /* 0x0000001229287887 */ /* 0x000fe40008000000 */
[----:B------:R-:W-:Y:S02]  /*1ba0*/  USHF.L.U32 UR49, UR22, 0x6, URZ ;  /* 0x0000000616317899 */ /* 0x000fe400080006ff */
[----:B------:R-:W-:-:S02]  /*1bb0*/  UIADD3 UR4, UPT, UPT, UR40, -0x1, URZ ;  /* 0xffffffff28047890 */ /* 0x000fc4000fffe0ff */
[----:B------:R-:W-:Y:S01]  /*1bc0*/  @UP2 UIADD3 UR4, UPT, UPT, UR40, URZ, URZ ;  /* 0x000000ff28042290 */ /* 0x000fe2000fffe0ff */
[----:B------:R-:W2:Y:S01]  /*1bd0*/  LDCU UR38, c[0x0][0x374] ;  /* 0x00006e80ff2677ac */ /* 0x000ea20008000800 */
[----:B------:R-:W-:Y:S02]  /*1be0*/  UIADD3 UR30, UPT, UPT, UR13, 0x26400, UR28 ;  /* 0x000264000d1e7890 */ /* 0x000fe4000fffe01c */
[----:B------:R-:W-:Y:S02]  /*1bf0*/  ULEA.HI UR44, UR28, UR5, URZ, 0x19 ;  /* 0x000000051c2c7291 */ /* 0x000fe4000f8fc8ff */
[----:B------:R-:W-:Y:S02]  /*1c00*/  UIADD3 UR47, UPT, UPT, UR41, -UR40, URZ ;  /* 0x80000028292f7290 */ /* 0x000fe4000fffe0ff */
[----:B------:R-:W-:Y:S02]  /*1c10*/  UIADD3 UR29, UPT, UPT, UR4, 0x1, URZ ;  /* 0x00000001041d7890 */ /* 0x000fe4000fffe0ff */
[----:B------:R-:W-:Y:S01]  /*1c20*/  UIADD3 UR43, UPT, UPT, -UR4, URZ, URZ ;  /* 0x000000ff042b7290 */ /* 0x000fe2000fffe1ff */
[----:B-1--4-:R-:W-:-:S11]  /*1c30*/  UMOV UR6, URZ ;  /* 0x000000ff00067c82 */ /* 0x012fd60008000000 */
.L_x_43:
[----:B------:R-:W1:Y:S02]  /*1c40*/  S2UR UR4, SR_CgaCtaId ;  /* 0x00000000000479c3 */ /* 0x000e640000008800 */
[----:B-1----:R-:W-:-:S09]  /*1c50*/  UISETP.NE.AND UP0, UPT, UR4, URZ, UPT ;  /* 0x000000ff0400728c */ /* 0x002fd2000bf05270 */
[----:B------:R-:W-:Y:S05]  /*1c60*/  BRA.U UP0, `(.L_x_24) ;  /* 0x0000000100287547 */ /* 0x000fea000b800000 */
[----:B------:R-:W-:Y:S02]  /*1c70*/  LEA R0, R9, UR13, 0x3 ;  /* 0x0000000d09007c11 */ /* 0x000fe4000f8e18ff */
[----:B------:R-:W-:-:S04]  /*1c80*/  SHF.L.U32 R2, R8, 0x1f, RZ ;  /* 0x0000001f08027819 */ /* 0x000fc800000006ff */
[----:B------:R-:W1:Y:S02]  /*1c90*/  SYNCS.PHASECHK.TRANS64.TRYWAIT P0, [R0+URZ+0x1b0], R2 ;  /* 0x0001b002000075a7 */ /* 0x000e6400080011ff */
[----:B-1----:R-:W-:Y:S05]  /*1ca0*/  @!P0 BRA `(.L_x_25) ;  /* 0x0000005c00188947 */ /* 0x002fea0003800000 */
.L_x_128:
[----:B------:R-:W-:Y:S01]  /*1cb0*/  VIADD R9, R9, 0x1 ;  /* 0x0000000109097836 */ /* 0x000fe20000000000 */
[----:B------:R1:W-:Y:S04]  /*1cc0*/  SYNCS.ARRIVE.TRANS64.A1T0 RZ, [R0+URZ+0x1a0], RZ ;  /* 0x0001a0ff00ff79a7 */ /* 0x0003e800081000ff */
[----:B------:R-:W-:-:S04]  /*1cd0*/  ISETP.NE.AND P0, PT, R9, 0x2, PT ;  /* 0x000000020900780c */ /* 0x000fc80003f05270 */
[----:B------:R-:W-:Y:S02]  /*1ce0*/  SEL R9, R9, RZ, P0 ;  /* 0x000000ff09097207 */ /* 0x000fe40000000000 */
[----:B-1----:R-:W-:-:S04]  /*1cf0*/  SEL R0, RZ, 0x1, P0 ;  /* 0x00000001ff007807 */ /* 0x002fc80000000000 */
[----:B------:R-:W-:-:S07]  /*1d00*/  LOP3.LUT R8, R8, R0, RZ, 0x3c, !PT ;  /* 0x0000000008087212 */ /* 0x000fce00078e3cff */
.L_x_24:
[----:B------:R-:W-:Y:S01]  /*1d10*/  ULEA UR4, UR6, UR13, 0x3 ;  /* 0x0000000d06047291 */ /* 0x000fe2000f8e18ff */
[----:B------:R-:W-:Y:S01]  /*1d20*/  SHF.L.U32 R0, R12, 0x1f, RZ ;  /* 0x0000001f0c007819 */ /* 0x000fe200000006ff */
[----:B------:R-:W-:Y:S02]  /*1d30*/  UISETP.GE.U32.AND UP0, UPT, UR48, 0xff, UPT ;  /* 0x000000ff3000788c */ /* 0x000fe4000bf06070 */
[----:B------:R-:W-:Y:S01]  /*1d40*/  ULEA UR19, UR46, UR44, 0x6 ;  /* 0x0000002c2e137291 */ /* 0x000fe2000f8e30ff */
[----:B------:R-:W-:-:S04]  /*1d50*/  UMOV UR7, URZ ;  /* 0x000000ff00077c82 */ /* 0x000fc80008000000 */
[----:B------:R1:W3:Y:S01]  /*1d60*/  SYNCS.PHASECHK.TRANS64.TRYWAIT P0, [UR4+0x90], R0 ;  /* 0x00009000ff0075a7 */ /* 0x0002e20008001104 */
[----:B------:R-:W-:-:S04]  /*1d70*/  ULEA.HI UR4, UR45, UR45, URZ, 0x1 ;  /* 0x0000002d2d047291 */ /* 0x000fc8000f8f08ff */
[----:B------:R-:W-:-:S04]  /*1d80*/  USHF.L.U32 UR4, UR4, 0x6, URZ ;  /* 0x0000000604047899 */ /* 0x000fc800080006ff */
[----:B------:R-:W-:-:S04]  /*1d90*/  ULOP3.LUT UR35, UR4, 0xffffff80, URZ, 0xc0, !UPT ;  /* 0xffffff8004237892 */ /* 0x000fc8000f8ec0ff */
[----:B------:R-:W-:Y:S01]  /*1da0*/  ULOP3.LUT UR35, UR35, 0x40, UR49, 0xf8, !UPT ;  /* 0x0000004023237892 */ /* 0x000fe2000f8ef831 */
[----:B------:R-:W-:Y:S11]  /*1db0*/  BRA.U !UP0, `(.L_x_26) ;  /* 0x0000000108c47547 */ /* 0x000ff6000b800000 */
[----:B------:R-:W-:Y:S01]  /*1dc0*/  UMOV UR10, UR43 ;  /* 0x0000002b000a7c82 */ /* 0x000fe20008000000 */
[----:B------:R-:W-:Y:S01]  /*1dd0*/  UMOV UR4, UR6 ;  /* 0x0000000600047c82 */ /* 0x000fe20008000000 */
[----:B------:R-:W-:-:S05]  /*1de0*/  UMOV UR34, URZ ;  /* 0x000000ff00227c82 */ /* 0x000fca0008000000 */
.L_x_32:
[----:B------:R-:W-:Y:S01]  /*1df0*/  ULEA UR33, UR4, UR13, 0x3 ;  /* 0x0000000d04217291 */ /* 0x000fe2000f8e18ff */
[----:B------:R-:W-:Y:S01]  /*1e00*/  @P3 MOV R2, 0x6000 ;  /* 0x0000600000023802 */ /* 0x000fe20000000f00 */
[----:B-1-34-:R-:W-:Y:S10]  /*1e10*/  @P0 BRA `(.L_x_27) ;  /* 0x00000000000c0947 */ /* 0x01aff40003800000 */
[----:B------:R-:W-:-:S04]  /*1e20*/  SHF.L.U32 R3, R12, 0x1f, RZ ;  /* 0x0000001f0c037819 */ /* 0x000fc800000006ff */
[----:B------:R-:W3:Y:S02]  /*1e30*/  SYNCS.PHASECHK.TRANS64.TRYWAIT P0, [UR33+0x90], R3 ;  /* 0x00009003ff0075a7 */ /* 0x000ee40008001121 */
[----:B---3--:R-:W-:Y:S05]  /*1e40*/  @!P0 BRA `(.L_x_28) ;  /* 0x0000005800c48947 */ /* 0x008fea0003800000 */
.L_x_27:
[----:B------:R3:W-:Y:S01]  /*1e50*/  @P3 SYNCS.ARRIVE.TRANS64 RZ, [UR33], R2 ;  /* 0x00000002ffff39a7 */ /* 0x0007e20008000021 */
[----:B------:R-:W-:Y:S02]  /*1e60*/  ULOP3.LUT UR5, UR21, 0x2, URZ, 0xfc, !UPT ;  /* 0x0000000215057892 */ /* 0x000fe4000f8efcff */
[----:B------:R-:W-:Y:S02]  /*1e70*/  UIADD3 UR10, UPT, UPT, UR10, 0x1, URZ ;  /* 0x000000010a0a7890 */ /* 0x000fe4000fffe0ff */
[----:B------:R-:W-:Y:S02]  /*1e80*/  UISETP.NE.AND UP0, UPT, UR5, 0x2, UPT ;  /* 0x000000020500788c */ /* 0x000fe4000bf05270 */
[----:B------:R-:W-:-:S07]  /*1e90*/  UISETP.NE.AND UP2, UPT, UR10, 0x1, UPT ;  /* 0x000000010a00788c */ /* 0x000fce000bf45270 */
[----:B------:R-:W-:Y:S05]  /*1ea0*/  BRA.U UP0, `(.L_x_29) ;  /* 0x0000000100047547 */ /* 0x000fea000b800000 */
[----:B--2---:R-:W-:Y:S05]  /*1eb0*/  BPT.TRAP 0x1 ;  /* 0x000000040000795c */ /* 0x004fea0000300000 */
.L_x_29:
[----:B------:R-:W-:Y:S04]  /*1ec0*/  BSSY.RECONVERGENT B0, `(.L_x_30) ;  /* 0x0000003000007945 */ /* 0x000fe80003800200 */
[----:B------:R-:W-:Y:S05]  /*1ed0*/  @!P2 BRA `(.L_x_31) ;  /* 0x000000000004a947 */ /* 0x000fea0003800000 */
[----:B--2---:R-:W-:Y:S05]  /*1ee0*/  BPT.TRAP 0x1 ;  /* 0x000000040000795c */ /* 0x004fea0000300000 */
.L_x_31:
[----:B--2---:R-:W-:Y:S05]  /*1ef0*/  BSYNC.RECONVERGENT B0 ;  /* 0x0000000000007941 */ /* 0x004fea0003800200 */
.L_x_30:
[----:B------:R-:W-:Y:S02]  /*1f00*/  UIADD3 UR5, UPT, UPT, UR4, 0x1, URZ ;  /* 0x0000000104057890 */ /* 0x000fe4000fffe0ff */
[----:B------:R-:W-:Y:S02]  /*1f10*/  ULEA UR32, UR4, UR13, 0xd ;  /* 0x0000000d04207291 */ /* 0x000fe4000f8e68ff */
[----:B------:R-:W-:Y:S02]  /*1f20*/  UISETP.NE.AND UP0, UPT, UR5, 0x12, UPT ;  /* 0x000000120500788c */ /* 0x000fe4000bf05270 */
[----:B------:R-:W-:Y:S02]  /*1f30*/  UIADD3 UR8, UP1, UPT, UR26, 0x80, URZ ;  /* 0x000000801a087890 */ /* 0x000fe4000ff3e0ff */
[----:B------:R-:W-:Y:S02]  /*1f40*/  USEL UR7, URZ, 0x1, UP0 ;  /* 0x00000001ff077887 */ /* 0x000fe40008000000 */
[----:B------:R-:W-:-:S02]  /*1f50*/  USEL UR6, UR5, URZ, UP0 ;  /* 0x000000ff05067287 */ /* 0x000fc40008000000 */
[----:B------:R-:W-:Y:S02]  /*1f60*/  ULEA UR16, UR4, UR28, 0xc ;  /* 0x0000001c04107291 */ /* 0x000fe4000f8e60ff */
[----:B------:R-:W-:Y:S01]  /*1f70*/  ULEA UR5, UR6, UR13, 0x3 ;  /* 0x0000000d06057291 */ /* 0x000fe2000f8e18ff */
[----:B------:R-:W-:Y:S01]  /*1f80*/  LOP3.LUT R12, R12, UR7, RZ, 0x3c, !PT ;  /* 0x000000070c0c7c12 */ /* 0x000fe2000f8e3cff */
[----:B------:R-:W-:Y:S02]  /*1f90*/  UIADD3 UR4, UP0, UPT, UR26, 0x180, URZ ;  /* 0x000001801a047890 */ /* 0x000fe4000ff1e0ff */
[----:B------:R-:W-:Y:S01]  /*1fa0*/  ULOP3.LUT UR33, UR33, 0xfefffff8, URZ, 0xc0, !UPT ;  /* 0xfefffff821217892 */ /* 0x000fe2000f8ec0ff */
[----:B-1----:R-:W-:Y:S01]  /*1fb0*/  SHF.L.U32 R0, R12, 0x1f, RZ ;  /* 0x0000001f0c007819 */ /* 0x002fe200000006ff */
[----:B------:R-:W-:Y:S02]  /*1fc0*/  UIADD3.X UR9, UPT, UPT, URZ, UR27, URZ, UP1, !UPT ;  /* 0x0000001bff097290 */ /* 0x000fe40008ffe4ff */
[----:B------:R-:W-:Y:S01]  /*1fd0*/  UIADD3 UR32, UPT, UPT, UR32, 0x2400, URZ ;  /* 0x0000240020207890 */ /* 0x000fe2000fffe0ff */
[----:B------:R4:W1:Y:S01]  /*1fe0*/  SYNCS.PHASECHK.TRANS64.TRYWAIT P0, [UR5+0x90], R0 ;  /* 0x00009000ff0075a7 */ /* 0x0008620008001105 */
[----:B------:R-:W-:-:S02]  /*1ff0*/  UIADD3 UR16, UPT, UPT, UR13, 0x26400, UR16 ;  /* 0x000264000d107890 */ /* 0x000fc4000fffe010 */
[----:B------:R-:W-:Y:S02]  /*2000*/  UIADD3.X UR5, UPT, UPT, URZ, UR27, URZ, UP0, !UPT ;  /* 0x0000001bff057290 */ /* 0x000fe400087fe4ff */
[----:B------:R-:W-:Y:S01]  /*2010*/  UPRMT UR7, URZ, 0x5410, UR24 ;  /* 0x00005410ff077896 */ /* 0x000fe20008000018 */
[----:B------:R-:W-:Y:S01]  /*2020*/  UMOV UR14, 0x0 ;  /* 0x00000000000e7882 */ /* 0x000fe20000000000 */
[----:B------:R-:W-:Y:S01]  /*2030*/  UMOV UR15, 0x10000000 ;  /* 0x10000000000f7882 */ /* 0x000fe20000000000 */
[----:B------:R-:W-:Y:S01]  /*2040*/  UMOV UR18, UR34 ;  /* 0x0000002200127c82 */ /* 0x000fe20008000000 */
[----:B------:R-:W-:Y:S01]  /*2050*/  UMOV UR20, UR36 ;  /* 0x0000002400147c82 */ /* 0x000fe20008000000 */
[----:B------:R-:W-:Y:S01]  /*2060*/  UMOV UR17, UR33 ;  /* 0x0000002100117c82 */ /* 0x000fe20008000000 */
[----:B------:R2:W-:Y:S03]  /*2070*/  UTMALDG.3D.2CTA [UR32], [UR8], desc[UR14] ;  /* 0x00000e20080075b4 */ /* 0x0005e60008211000 */
[----:B------:R3:W-:Y:S01]  /*2080*/  UTMALDG.3D.MULTICAST.2CTA [UR16], [UR4], UR7, desc[UR14] ;  /* 0x00000e10040073b4 */ /* 0x0007e20008211807 */
[----:B--2---:R-:W-:Y:S01]  /*2090*/  UIADD3 UR34, UPT, UPT, UR34, 0x80, URZ ;  /* 0x0000008022227890 */ /* 0x004fe2000fffe0ff */
[----:B---3--:R-:W-:Y:S01]  /*20a0*/  UMOV UR7, UR29 ;  /* 0x0000001d00077c82 */ /* 0x008fe20008000000 */
[----:B------:R-:W-:Y:S01]  /*20b0*/  UMOV UR4, UR6 ;  /* 0x0000000600047c82 */ /* 0x000fe20008000000 */
[----:B------:R-:W-:Y:S09]  /*20c0*/  BRA.U UP2, `(.L_x_32) ;  /* 0xfffffffd02487547 */ /* 0x000ff2000b83ffff */
.L_x_26:
[----:B------:R-:W-:Y:S01]  /*20d0*/  ULEA UR4, UR6, UR13, 0x3 ;  /* 0x0000000d06047291 */ /* 0x000fe2000f8e18ff */
[----:B-1--4-:R-:W-:Y:S01]  /*20e0*/  SHF.L.U32 R0, R12, 0x1f, RZ ;  /* 0x0000001f0c007819 */ /* 0x012fe200000006ff */
[----:B------:R-:W-:Y:S01]  /*20f0*/  @!P1 SYNCS.ARRIVE.TRANS64.A1T0 RZ, [UR13+0x138], RZ ;  /* 0x000138ffffff99a7 */ /* 0x000fe2000810000d */
[----:B------:R-:W-:-:S06]  /*2100*/  UISETP.GT.AND UP0, UPT, UR41, UR40, UPT ;  /* 0x000000282900728c */ /* 0x000fcc000bf04270 */
[----:B---3--:R1:W3:Y:S03]  /*2110*/  SYNCS.PHASECHK.TRANS64.TRYWAIT P0, [UR4+0x90], R0 ;  /* 0x00009000ff0075a7 */ /* 0x0082e60008001104 */
[----:B------:R-:W-:Y:S05]  /*2120*/  BRA.U !UP0, `(.L_x_33) ;  /* 0x0000000108c07547 */ /* 0x000fea000b800000 */
[----:B------:R-:W-:Y:S01]  /*2130*/  UIADD3 UR25, UPT, UPT, UR47, UR7, URZ ;  /* 0x000000072f197290 */ /* 0x000fe2000fffe0ff */
[----:B------:R-:W-:-:S11]  /*2140*/  UMOV UR4, UR6 ;  /* 0x0000000600047c82 */ /* 0x000fd60008000000 */
.L_x_39:
[----:B------:R-:W-:Y:S01]  /*2150*/  ULEA UR9, UR4, UR13, 0x3 ;  /* 0x0000000d04097291 */ /* 0x000fe2000f8e18ff */
[----:B---3--:R-:W-:Y:S01]  /*2160*/  @P3 MOV R2, 0x6000 ;  /* 0x0000600000023802 */ /* 0x008fe20000000f00 */
[----:B-1-34-:R-:W-:Y:S10]  /*2170*/  @P0 BRA `(.L_x_34) ;  /* 0x00000000000c0947 */ /* 0x01aff40003800000 */
[----:B------:R-:W-:-:S04]  /*2180*/  SHF.L.U32 R3, R12, 0x1f, RZ ;  /* 0x0000001f0c037819 */ /* 0x000fc800000006ff */
[----:B------:R-:W3:Y:S02]  /*2190*/  SYNCS.PHASECHK.TRANS64.TRYWAIT P0, [UR9+0x90], R3 ;  /* 0x00009003ff0075a7 */ /* 0x000ee40008001109 */
[----:B---3--:R-:W-:Y:S05]  /*21a0*/  @!P0 BRA `(.L_x_35) ;  /* 0x0000005800048947 */ /* 0x008fea0003800000 */
.L_x_34:
[----:B------:R3:W-:Y:S01]  /*21b0*/  @P3 SYNCS.ARRIVE.TRANS64 RZ, [UR9], R2 ;  /* 0x00000002ffff39a7 */ /* 0x0007e20008000009 */
[----:B------:R-:W-:-:S04]  /*21c0*/  ULOP3.LUT UR5, UR21, 0x2, URZ, 0xfc, !UPT ;  /* 0x0000000215057892 */ /* 0x000fc8000f8efcff */
[----:B------:R-:W-:-:S09]  /*21d0*/  UISETP.NE.AND UP0, UPT, UR5, 0x2, UPT ;  /* 0x000000020500788c */ /* 0x000fd2000bf05270 */
[----:B------:R-:W-:Y:S05]  /*21e0*/  BRA.U UP0, `(.L_x_36) ;  /* 0x0000000100047547 */ /* 0x000fea000b800000 */
[----:B--2---:R-:W-:Y:S05]  /*21f0*/  BPT.TRAP 0x1 ;  /* 0x000000040000795c */ /* 0x004fea0000300000 */
.L_x_36:
[----:B------:R-:W-:Y:S04]  /*2200*/  BSSY.RECONVERGENT B0, `(.L_x_37) ;  /* 0x0000003000007945 */ /* 0x000fe80003800200 */
[----:B------:R-:W-:Y:S05]  /*2210*/  @!P2 BRA `(.L_x_38) ;  /* 0x000000000004a947 */ /* 0x000fea0003800000 */
[----:B--2---:R-:W-:Y:S05]  /*2220*/  BPT.TRAP 0x1 ;  /* 0x000000040000795c */ /* 0x004fea0000300000 */
.L_x_38:
[----:B--2---:R-:W-:Y:S05]  /*2230*/  BSYNC.RECONVERGENT B0 ;  /* 0x0000000000007941 */ /* 0x004fea0003800200 */
.L_x_37:
[----:B------:R-:W-:Y:S02]  /*2240*/  UIADD3 UR5, UPT, UPT, UR4, 0x1, URZ ;  /* 0x0000000104057890 */ /* 0x000fe4000fffe0ff */
[----:B------:R-:W-:Y:S02]  /*2250*/  USHF.L.U32 UR10, UR7, 0x7, URZ ;  /* 0x00000007070a7899 */ /* 0x000fe400080006ff */
[----:B------:R-:W-:Y:S02]  /*2260*/  UISETP.NE.AND UP0, UPT, UR5, 0x12, UPT ;  /* 0x000000120500788c */ /* 0x000fe4000bf05270 */
[----:B------:R-:W-:Y:S02]  /*2270*/  UIADD3 UR7, UPT, UPT, UR7, 0x1, URZ ;  /* 0x0000000107077890 */ /* 0x000fe4000fffe0ff */
[----:B------:R-:W-:Y:S02]  /*2280*/  USEL UR8, URZ, 0x1, UP0 ;  /* 0x00000001ff087887 */ /* 0x000fe40008000000 */
[----:B------:R-:W-:-:S02]  /*2290*/  USEL UR6, UR5, URZ, UP0 ;  /* 0x000000ff05067287 */ /* 0x000fc40008000000 */
[----:B------:R-:W-:Y:S02]  /*22a0*/  UIADD3 UR22, UP0, UPT, UR26, 0x180, URZ ;  /* 0x000001801a167890 */ /* 0x000fe4000ff1e0ff */
[----:B------:R-:W-:Y:S01]  /*22b0*/  LOP3.LUT R12, R12, UR8, RZ, 0x3c, !PT ;  /* 0x000000080c0c7c12 */ /* 0x000fe2000f8e3cff */
[----:B------:R-:W-:Y:S02]  /*22c0*/  ULEA UR8, UR4, UR13, 0xd ;  /* 0x0000000d04087291 */ /* 0x000fe4000f8e68ff */
[----:B------:R-:W-:Y:S01]  /*22d0*/  UIADD3 UR14, UP1, UPT, UR26, 0x80, URZ ;  /* 0x000000801a0e7890 */ /* 0x000fe2000ff3e0ff */
[----:B-1----:R-:W-:Y:S01]  /*22e0*/  SHF.L.U32 R0, R12, 0x1f, RZ ;  /* 0x0000001f0c007819 */ /* 0x002fe200000006ff */
[----:B------:R-:W-:Y:S02]  /*22f0*/  UIADD3.X UR23, UPT, UPT, URZ, UR27, URZ, UP0, !UPT ;  /* 0x0000001bff177290 */ /* 0x000fe400087fe4ff */
[----:B------:R-:W-:Y:S02]  /*2300*/  UISETP.NE.AND UP0, UPT, UR7, UR25, UPT ;  /* 0x000000190700728c */ /* 0x000fe4000bf05270 */
[----:B------:R-:W-:-:S02]  /*2310*/  ULEA UR5, UR6, UR13, 0x3 ;  /* 0x0000000d06057291 */ /* 0x000fc4000f8e18ff */
[----:B------:R-:W-:Y:S02]  /*2320*/  ULOP3.LUT UR9, UR9, 0xfefffff8, URZ, 0xc0, !UPT ;  /* 0xfefffff809097892 */ /* 0x000fe4000f8ec0ff */
[----:B------:R-:W-:Y:S02]  /*2330*/  ULEA UR16, UR4, UR30, 0xc ;  /* 0x0000001e04107291 */ /* 0x000fe4000f8e60ff */
[----:B------:R-:W-:Y:S02]  /*2340*/  UIADD3 UR8, UPT, UPT, UR8, 0x2400, URZ ;  /* 0x0000240008087890 */ /* 0x000fe4000fffe0ff */
[----:B------:R-:W-:Y:S01]  /*2350*/  UIADD3.X UR15, UPT, UPT, URZ, UR27, URZ, UP1, !UPT ;  /* 0x0000001bff0f7290 */ /* 0x000fe20008ffe4ff */
[----:B------:R4:W1:Y:S01]  /*2360*/  SYNCS.PHASECHK.TRANS64.TRYWAIT P0, [UR5+0x90], R0 ;  /* 0x00009000ff0075a7 */ /* 0x0008620008001105 */
[----:B------:R-:W-:Y:S01]  /*2370*/  UPRMT UR4, URZ, 0x5410, UR24 ;  /* 0x00005410ff047896 */ /* 0x000fe20008000018 */
[----:B------:R-:W-:Y:S01]  /*2380*/  UMOV UR32, 0x0 ;  /* 0x0000000000207882 */ /* 0x000fe20000000000 */
[----:B------:R-:W-:Y:S01]  /*2390*/  UMOV UR33, 0x10000000 ;  /* 0x1000000000217882 */ /* 0x000fe20000000000 */
[----:B------:R-:W-:Y:S01]  /*23a0*/  UMOV UR11, UR35 ;  /* 0x00000023000b7c82 */ /* 0x000fe20008000000 */
[----:B------:R-:W-:Y:S01]  /*23b0*/  UMOV UR12, UR36 ;  /* 0x00000024000c7c82 */ /* 0x000fe20008000000 */
[----:B------:R-:W-:Y:S01]  /*23c0*/  UMOV UR20, UR36 ;  /* 0x0000002400147c82 */ /* 0x000fe20008000000 */
[----:B------:R-:W-:Y:S01]  /*23d0*/  UMOV UR17, UR9 ;  /* 0x0000000900117c82 */ /* 0x000fe20008000000 */
[----:B------:R-:W-:Y:S01]  /*23e0*/  UMOV UR18, UR10 ;  /* 0x0000000a00127c82 */ /* 0x000fe20008000000 */
[----:B------:R-:W-:Y:S01]  /*23f0*/  UTMALDG.3D.2CTA [UR8], [UR14], desc[UR32] ;  /* 0x000020080e0075b4 */ /* 0x000fe20008211000 */
[----:B------:R2:W-:Y:S02]  /*2400*/  UTMALDG.3D.MULTICAST.2CTA [UR16], [UR22], UR4, desc[UR32] ;  /* 0x00002010160073b4 */ /* 0x0005e40008211804 */
[----:B--2---:R-:W-:Y:S01]  /*2410*/  UMOV UR4, UR6 ;  /* 0x0000000600047c82 */ /* 0x004fe20008000000 */
[----:B------:R-:W-:Y:S05]  /*2420*/  BRA.U UP0, `(.L_x_39) ;  /* 0xfffffffd00487547 */ /* 0x000fea000b83ffff */
.L_x_33:
[C---:B------:R-:W-:Y:S01]  /*2430*/  LEA R3, R11.reuse, UR13, 0x3 ;  /* 0x0000000d0b037c11 */ /* 0x040fe2000f8e18ff */
[----:B------:R-:W-:Y:S01]  /*2440*/  NOP ;  /* 0x0000000000007918 */ /* 0x000fe20000000000 */
[----:B-1--4-:R-:W-:Y:S02]  /*2450*/  SHF.L.U32 R0, R10, 0x1f, RZ ;  /* 0x0000001f0a007819 */ /* 0x012fe400000006ff */
[----:B------:R-:W-:Y:S02]  /*2460*/  LEA R4, R11, UR13, 0x4 ;  /* 0x0000000d0b047c11 */ /* 0x000fe4000f8e20ff */
[----:B---3--:R-:W1:Y:S02]  /*2470*/  SYNCS.PHASECHK.TRANS64.TRYWAIT P0, [R3+URZ+0x140], R0 ;  /* 0x00014000030075a7 */ /* 0x008e6400080011ff */
[----:B-1----:R-:W-:Y:S05]  /*2480*/  @!P0 BRA `(.L_x_40) ;  /* 0x0000005400648947 */ /* 0x002fea0003800000 */
.L_x_131:
[----:B------:R-:W3:Y:S01]  /*2490*/  LDS.128 R4, [R4+0x1d0] ;  /* 0x0001d00004047984 */ /* 0x000ee20000000c00 */
[----:B------:R-:W-:Y:S01]  /*24a0*/  UISETP.GE.AND UP0, UPT, UR42, 0x1, UPT ;  /* 0x000000012a00788c */ /* 0x000fe2000bf06270 */
[----:B------:R-:W-:Y:S01]  /*24b0*/  @!PT LDS RZ, [RZ] ;  /* 0x00000000fffff984 */ /* 0x000fe20000000800 */
[----:B------:R-:W-:Y:S01]  /*24c0*/  @!PT LDS RZ, [RZ] ;  /* 0x00000000fffff984 */ /* 0x000fe20000000800 */
[----:B------:R-:W-:Y:S01]  /*24d0*/  @!PT LDS RZ, [RZ] ;  /* 0x00000000fffff984 */ /* 0x000fe20000000800 */
[----:B------:R-:W-:Y:S01]  /*24e0*/  @!PT LDS RZ, [RZ] ;  /* 0x00000000fffff984 */ /* 0x000fe20000000800 */
[----:B------:R4:W-:Y:S06]  /*24f0*/  MEMBAR.ALL.CTA ;  /* 0x0000000000007992 */ /* 0x0009ec0000008000 */
[----:B----4-:R-:W4:Y:S01]  /*2500*/  FENCE.VIEW.ASYNC.S ;  /* 0x00000000000073c6 */ /* 0x010f220000000000 */
[----:B---3--:R-:W-:-:S13]  /*2510*/  LOP3.LUT P0, RZ, R6, 0x1, RZ, 0xc0, !PT ;  /* 0x0000000106ff7812 */ /* 0x008fda000780c0ff */
[----:B----4-:R-:W-:Y:S01]  /*2520*/  VOTEU.ANY UP1, P0 ;  /* 0x0000000000ff7886 */ /* 0x010fe20000020100 */
[----:B------:R-:W-:-:S13]  /*2530*/  PLOP3.LUT P0, PT, PT, PT, UP1, 0x80, 0x8 ;  /* 0x000000000008781c */ /* 0x000fda0003f0f018 */
[----:B-1----:R-:W-:Y:S02]  /*2540*/  @P0 LOP3.LUT R0, R5, 0xffff, RZ, 0xc0, !PT ;  /* 0x0000ffff05000812 */ /* 0x002fe400078ec0ff */
[----:B------:R-:W-:Y:S02]  /*2550*/  @P0 MOV R2, R4 ;  /* 0x0000000400020202 */ /* 0x000fe40000000f00 */
[----:B------:R-:W-:Y:S01]  /*2560*/  @P0 R2UR UR5, R0 ;  /* 0x00000000000502ca */ /* 0x000fe200000e0000 */
[----:B------:R-:W-:Y:S01]  /*2570*/  VIADD R0, R3, 0x150 ;  /* 0x0000015003007836 */ /* 0x000fe20000000000 */
[----:B------:R-:W-:Y:S02]  /*2580*/  @P0 SHF.R.U32.HI R4, RZ, 0x10, R5 ;  /* 0x00000010ff040819 */ /* 0x000fe40000011605 */
[----:B------:R-:W-:Y:S02]  /*2590*/  @P0 R2UR UR7, R2 ;  /* 0x00000000020702ca */ /* 0x000fe400000e0000 */
[----:B------:R-:W-:-:S02]  /*25a0*/  PRMT R0, RZ, 0x654, R0 ;  /* 0x00000654ff007816 */ /* 0x000fc40000000000 */
[----:B------:R-:W-:Y:S02]  /*25b0*/  @P0 R2UR UR4, R4 ;  /* 0x00000000040402ca */ /* 0x000fe400000e0000 */
[----:B------:R1:W-:Y:S03]  /*25c0*/  SYNCS.ARRIVE.TRANS64.RED.A1T0 RZ, [R0+URZ], RZ ;  /* 0x000000ff00ff79a7 */ /* 0x0003e600081004ff */
[----:B------:R-:W-:-:S04]  /*25d0*/  @UP1 UMOV UR31, UR5 ;  /* 0x00000005001f1c82 */ /* 0x000fc80008000000 */
[----:B------:R-:W-:-:S04]  /*25e0*/  @UP1 UMOV UR37, UR7 ;  /* 0x0000000700251c82 */ /* 0x000fc80008000000 */
[----:B------:R-:W-:Y:S01]  /*25f0*/  @UP1 UMOV UR36, UR4 ;  /* 0x0000000400241c82 */ /* 0x000fe20008000000 */
[----:B------:R-:W-:Y:S05]  /*2600*/  BRA.U !UP0, `(.L_x_41) ;  /* 0x0000000108d47547 */ /* 0x000fea000b800000 */
[----:B------:R-:W2:Y:S01]  /*2610*/  LDCU.128 UR16, c[0x0][0xb10] ;  /* 0x00016200ff1077ac */ /* 0x000ea20008000c00 */
[----:B------:R-:W3:Y:S01]  /*2620*/  LDCU UR12, c[0x0][0xb20] ;  /* 0x00016400ff0c77ac */ /* 0x000ee20008000800 */
[----:B------:R-:W4:Y:S01]  /*2630*/  LDCU UR20, c[0x0][0xb0c] ;  /* 0x00016180ff1477ac */ /* 0x000f220008000800 */
[----:B------:R-:W1:Y:S01]  /*2640*/  LDCU.64 UR8, c[0x0][0xb28] ;  /* 0x00016500ff0877ac */ /* 0x000e620008000a00 */
[----:B------:R-:W-:Y:S02]  /*2650*/  UISETP.NE.AND UP3, UPT, UR42, 0x1, UPT ;  /* 0x000000012a00788c */ /* 0x000fe4000bf65270 */
[----:B--2---:R-:W-:Y:S02]  /*2660*/  UIMAD.WIDE.U32 UR10, UR38, UR19, URZ ;  /* 0x00000013260a72a5 */ /* 0x004fe4000f8e00ff */
[----:B------:R-:W-:Y:S02]  /*2670*/  UIMAD.WIDE.U32 UR4, UR39, UR16, URZ ;  /* 0x00000010270472a5 */ /* 0x000fe4000f8e00ff */
[----:B------:R-:W-:-:S02]  /*2680*/  UISETP.NE.AND UP0, UPT, UR18, 0x1, UPT ;  /* 0x000000011200788c */ /* 0x000fc4000bf05270 */
[----:B------:R-:W-:Y:S01]  /*2690*/  UIMAD.WIDE.U32 UR22, UR31, UR19, URZ ;  /* 0x000000131f1672a5 */ /* 0x000fe2000f8e00ff */
[----:B------:R-:W-:Y:S02]  /*26a0*/  UMOV UR10, UR11 ;  /* 0x0000000b000a7c82 */ /* 0x000fe40008000000 */
[----:B------:R-:W-:Y:S01]  /*26b0*/  UMOV UR4, UR5 ;  /* 0x0000000500047c82 */ /* 0x000fe20008000000 */
[----:B---3--:R-:W-:Y:S02]  /*26c0*/  USHF.R.U32.HI UR10, URZ, UR12, UR10 ;  /* 0x0000000cff0a7299 */ /* 0x008fe4000801160a */
[----:B----4-:R-:W-:Y:S02]  /*26d0*/  UISETP.NE.AND UP2, UPT, UR20, 0x1, UPT ;  /* 0x000000011400788c */ /* 0x010fe4000bf45270 */
[----:B------:R-:W-:Y:S02]  /*26e0*/  USHF.R.U32.HI UR4, URZ, UR17, UR4 ;  /* 0x00000011ff047299 */ /* 0x000fe40008011604 */
[----:B------:R-:W-:-:S02]  /*26f0*/  USEL UR5, UR38, UR10, !UP0 ;  /* 0x0000000a26057287 */ /* 0x000fc4000c000000 */
[----:B------:R-:W-:Y:S02]  /*2700*/  USEL UR7, UR39, UR4, !UP2 ;  /* 0x0000000427077287 */ /* 0x000fe4000d000000 */
[----:B-1----:R-:W-:Y:S01]  /*2710*/  UIMAD.WIDE.U32 UR10, UR5, UR8, URZ ;  /* 0x00000008050a72a5 */ /* 0x002fe2000f8e00ff */
[----:B------:R-:W-:Y:S01]  /*2720*/  UMOV UR4, UR23 ;  /* 0x0000001700047c82 */ /* 0x000fe20008000000 */
[----:B------:R-:W-:Y:S02]  /*2730*/  UIMAD.WIDE.U32 UR14, UR37, UR16, URZ ;  /* 0x00000010250e72a5 */ /* 0x000fe4000f8e00ff */
[----:B------:R-:W-:-:S03]  /*2740*/  UIMAD.WIDE.U32 UR22, UR7, UR8, URZ ;  /* 0x00000008071672a5 */ /* 0x000fc6000f8e00ff */
[----:B------:R-:W-:Y:S01]  /*2750*/  UMOV UR10, UR11 ;  /* 0x0000000b000a7c82 */ /* 0x000fe20008000000 */
[----:B------:R-:W-:Y:S02]  /*2760*/  USHF.R.U32.HI UR4, URZ, UR12, UR4 ;  /* 0x0000000cff047299 */ /* 0x000fe40008011604 */
[----:B------:R-:W-:Y:S01]  /*2770*/  @UP3 USHF.R.U32.HI UR5, URZ, UR9, UR10 ;  /* 0x00000009ff053299 */ /* 0x000fe2000801160a */
[----:B------:R-:W-:Y:S01]  /*2780*/  UMOV UR14, UR15 ;  /* 0x0000000f000e7c82 */ /* 0x000fe20008000000 */
[----:B------:R-:W-:Y:S01]  /*2790*/  UMOV UR22, UR23 ;  /* 0x0000001700167c82 */ /* 0x000fe20008000000 */
[----:B------:R-:W-:Y:S02]  /*27a0*/  USHF.R.U32.HI UR17, URZ, UR17, UR14 ;  /* 0x00000011ff117299 */ /* 0x000fe4000801160e */
[----:B------:R-:W-:Y:S02]  /*27b0*/  USEL UR4, UR31, UR4, !UP0 ;  /* 0x000000041f047287 */ /* 0x000fe4000c000000 */
[----:B------:R-:W-:-:S02]  /*27c0*/  @UP3 USHF.R.U32.HI UR7, URZ, UR9, UR22 ;  /* 0x00000009ff073299 */ /* 0x000fc40008011616 */
[----:B------:R-:W-:Y:S02]  /*27d0*/  UIMAD UR10, UR42, UR5, URZ ;  /* 0x000000052a0a72a4 */ /* 0x000fe4000f8e02ff */
[----:B------:R-:W-:Y:S02]  /*27e0*/  USEL UR5, UR37, UR17, !UP2 ;  /* 0x0000001125057287 */ /* 0x000fe4000d000000 */
[----:B------:R-:W-:Y:S02]  /*27f0*/  UIMAD UR12, UR42, UR7, URZ ;  /* 0x000000072a0c72a4 */ /* 0x000fe4000f8e02ff */
[----:B------:R-:W-:Y:S02]  /*2800*/  UISETP.GE.AND UP0, UPT, UR4, UR10, UPT ;  /* 0x0000000a0400728c */ /* 0x000fe4000bf06270 */
[----:B------:R-:W-:Y:S02]  /*2810*/  UIMAD.WIDE.U32 UR10, UR4, UR8, URZ ;  /* 0x00000008040a72a5 */ /* 0x000fe4000f8e00ff */
[----:B------:R-:W-:-:S02]  /*2820*/  UISETP.GE.OR UP0, UPT, UR5, UR12, UP0 ;  /* 0x0000000c0500728c */ /* 0x000fc40008706670 */
[----:B------:R-:W-:Y:S02]  /*2830*/  UIMAD.WIDE.U32 UR14, UR5, UR8, URZ ;  /* 0x00000008050e72a5 */ /* 0x000fe4000f8e00ff */
[----:B------:R-:W-:Y:S01]  /*2840*/  UIADD3 UR12, UPT, UPT, -UR5, URZ, URZ ;  /* 0x000000ff050c7290 */ /* 0x000fe2000fffe1ff */
[----:B------:R-:W-:Y:S01]  /*2850*/  UMOV UR10, UR11 ;  /* 0x0000000b000a7c82 */ /* 0x000fe20008000000 */
[----:B------:R-:W-:Y:S02]  /*2860*/  UIADD3 UR11, UPT, UPT, -UR4, URZ, URZ ;  /* 0x000000ff040b7290 */ /* 0x000fe4000fffe1ff */
        /* <DEDUP_REMOVED lines=15> */
.L_x_41:
[----:B------:R-:W3:Y:S02]  /*2960*/  LDCU UR4, c[0x0][0xb30] ;  /* 0x00016600ff0477ac */ /* 0x000ee40008000800 */
[----:B---3--:R-:W-:-:S09]  /*2970*/  UISETP.NE.AND UP0, UPT, UR4, 0x1, UPT ;  /* 0x000000010400788c */ /* 0x008fd2000bf05270 */
[----:B------:R-:W-:Y:S05]  /*2980*/  BRA.U UP0, `(.L_x_42) ;  /* 0x0000000100447547 */ /* 0x000fea000b800000 */
[----:B------:R-:W3:Y:S01]  /*2990*/  LDCU.128 UR16, c[0x0][0xb10] ;  /* 0x00016200ff1077ac */ /* 0x000ee20008000c00 */
[----:B------:R-:W4:Y:S01]  /*29a0*/  LDCU UR10, c[0x0][0xb0c] ;  /* 0x00016180ff0a77ac */ /* 0x000f220008000800 */
[----:B------:R-:W1:Y:S01]  /*29b0*/  LDCU UR7, c[0x0][0xb20] ;  /* 0x00016400ff0777ac */ /* 0x000e620008000800 */
[----:B---3--:R-:W-:Y:S02]  /*29c0*/  UIMAD.WIDE.U32 UR8, UR37, UR16, URZ ;  /* 0x00000010250872a5 */ /* 0x008fe4000f8e00ff */
[----:B------:R-:W-:Y:S02]  /*29d0*/  UIMAD.WIDE.U32 UR4, UR31, UR19, URZ ;  /* 0x000000131f0472a5 */ /* 0x000fe4000f8e00ff */
[----:B----4-:R-:W-:Y:S02]  /*29e0*/  UISETP.NE.AND UP2, UPT, UR10, 0x1, UPT ;  /* 0x000000010a00788c */ /* 0x010fe4000bf45270 */
[----:B------:R-:W-:Y:S01]  /*29f0*/  UISETP.NE.AND UP0, UPT, UR18, 0x1, UPT ;  /* 0x000000011200788c */ /* 0x000fe2000bf05270 */
[----:B------:R-:W-:-:S02]  /*2a00*/  UMOV UR8, UR9 ;  /* 0x0000000900087c82 */ /* 0x000fc40008000000 */
[----:B------:R-:W-:Y:S01]  /*2a10*/  UMOV UR4, UR5 ;  /* 0x0000000500047c82 */ /* 0x000fe20008000000 */
[----:B------:R-:W-:Y:S02]  /*2a20*/  USHF.R.U32.HI UR17, URZ, UR17, UR8 ;  /* 0x00000011ff117299 */ /* 0x000fe40008011608 */
[----:B-1----:R-:W-:Y:S02]  /*2a30*/  USHF.R.U32.HI UR4, URZ, UR7, UR4 ;  /* 0x00000007ff047299 */ /* 0x002fe40008011604 */
[----:B------:R-:W-:Y:S02]  /*2a40*/  USEL UR5, UR37, UR17, !UP2 ;  /* 0x0000001125057287 */ /* 0x000fe4000d000000 */
[----:B------:R-:W-:-:S04]  /*2a50*/  USEL UR4, UR31, UR4, !UP0 ;  /* 0x000000041f047287 */ /* 0x000fc8000c000000 */
[----:B------:R-:W-:Y:S02]  /*2a60*/  UIADD3 UR7, UPT, UPT, UR5, -UR4, URZ ;  /* 0x8000000405077290 */ /* 0x000fe4000fffe0ff */
[----:B------:R-:W-:Y:S02]  /*2a70*/  UIADD3 UR4, UPT, UPT, -UR5, UR4, URZ ;  /* 0x0000000405047290 */ /* 0x000fe4000fffe1ff */
[----:B------:R-:W-:Y:S02]  /*2a80*/  UIMAD UR31, UR7, UR18, UR31 ;  /* 0x00000012071f72a4 */ /* 0x000fe4000f8e021f */
[----:B------:R-:W-:-:S12]  /*2a90*/  UIMAD UR37, UR4, UR10, UR37 ;  /* 0x0000000a042572a4 */ /* 0x000fd8000f8e0225 */
.L_x_42:
[----:B------:R-:W-:Y:S01]  /*2aa0*/  VIADD R11, R11, 0x1 ;  /* 0x000000010b0b7836 */ /* 0x000fe20000000000 */
[----:B------:R-:W-:Y:S01]  /*2ab0*/  PLOP3.LUT P1, PT, PT, PT, PT, 0x80, 0x8 ;  /* 0x000000000008781c */ /* 0x000fe20003f2f070 */
[----:B------:R-:W-:Y:S02]  /*2ac0*/  UIADD3 UR45, UPT, UPT, UR37, UR55, URZ ;  /* 0x00000037252d7290 */ /* 0x000fe4000fffe0ff */
[----:B------:R-:W-:Y:S01]  /*2ad0*/  UIADD3 UR46, UPT, UPT, UR31, UR59, URZ ;  /* 0x0000003b1f2e7290 */ /* 0x000fe2000fffe0ff */
[----:B------:R-:W-:-:S04]  /*2ae0*/  ISETP.NE.AND P0, PT, R11, 0x2, PT ;  /* 0x000000020b00780c */ /* 0x000fc80003f05270 */
[----:B-1----:R-:W-:Y:S02]  /*2af0*/  SEL R0, RZ, 0x1, P0 ;  /* 0x00000001ff007807 */ /* 0x002fe40000000000 */
[----:B------:R-:W-:Y:S02]  /*2b00*/  SEL R11, R11, RZ, P0 ;  /* 0x000000ff0b0b7207 */ /* 0x000fe40000000000 */
[----:B------:R-:W-:Y:S01]  /*2b10*/  LOP3.LUT R10, R10, R0, RZ, 0x3c, !PT ;  /* 0x000000000a0a7212 */ /* 0x000fe200078e3cff */
[----:B------:R-:W-:Y:S06]  /*2b20*/  BRA.U UP1, `(.L_x_43) ;  /* 0xfffffff101447547 */ /* 0x000fec000b83ffff */
[----:B------:R-:W-:Y:S01]  /*2b30*/  UIADD3 UR13, UPT, UPT, UR13, 0x90, URZ ;  /* 0x000000900d0d7890 */ /* 0x000fe2000fffe0ff */
[----:B------:R-:W-:-:S03]  /*2b40*/  SHF.L.U32 R2, R12, 0x1f, RZ ;  /* 0x0000001f0c027819 */ /* 0x000fc600000006ff */
[----:B------:R-:W-:-:S09]  /*2b50*/  ULEA UR4, UR6, UR13, 0x3 ;  /* 0x0000000d06047291 */ /* 0x000fd2000f8e18ff */
[----:B------:R-:W1:Y:S02]  /*2b60*/  SYNCS.PHASECHK.TRANS64.TRYWAIT P0, [UR4], R2 ;  /* 0x00000002ff0075a7 */ /* 0x000e640008001104 */
[----:B-1----:R-:W-:Y:S05]  /*2b70*/  @!P0 BRA `(.L_x_44) ;  /* 0x0000004c00bc8947 */ /* 0x002fea0003800000 */
.L_x_133:
[----:B------:R-:W-:-:S04]  /*2b80*/  UIADD3 UR4, UPT, UPT, UR6, 0x1, URZ ;  /* 0x0000000106047890 */ /* 0x000fc8000fffe0ff */
[----:B------:R-:W-:-:S04]  /*2b90*/  UISETP.NE.AND UP0, UPT, UR4, 0x12, UPT ;  /* 0x000000120400788c */ /* 0x000fc8000bf05270 */
[----:B------:R-:W-:Y:S02]  /*2ba0*/  USEL UR6, URZ, 0x1, UP0 ;  /* 0x00000001ff067887 */ /* 0x000fe40008000000 */
[----:B------:R-:W-:-:S04]  /*2bb0*/  USEL UR4, UR4, URZ, UP0 ;  /* 0x000000ff04047287 */ /* 0x000fc80008000000 */
[----:B------:R-:W-:Y:S01]  /*2bc0*/  ULEA UR5, UR4, UR13, 0x3 ;  /* 0x0000000d04057291 */ /* 0x000fe2000f8e18ff */
[----:B-1----:R-:W-:-:S04]  /*2bd0*/  LOP3.LUT R2, R12, UR6, RZ, 0x3c, !PT ;  /* 0x000000060c027c12 */ /* 0x002fc8000f8e3cff */
[----:B------:R-:W-:-:S04]  /*2be0*/  SHF.L.U32 R3, R2, 0x1f, RZ ;  /* 0x0000001f02037819 */ /* 0x000fc800000006ff */
[----:B------:R-:W1:Y:S02]  /*2bf0*/  SYNCS.PHASECHK.TRANS64.TRYWAIT P0, [UR5], R3 ;  /* 0x00000003ff0075a7 */ /* 0x000e640008001105 */
[----:B-1----:R-:W-:Y:S05]  /*2c00*/  @!P0 BRA `(.L_x_45) ;  /* 0x0000004c00b08947 */ /* 0x002fea0003800000 */
.L_x_135:
[----:B------:R-:W-:-:S04]  /*2c10*/  UIADD3 UR4, UPT, UPT, UR4, 0x1, URZ ;  /* 0x0000000104047890 */ /* 0x000fc8000fffe0ff */
[----:B------:R-:W-:-:S04]  /*2c20*/  UISETP.NE.AND UP0, UPT, UR4, 0x12, UPT ;  /* 0x000000120400788c */ /* 0x000fc8000bf05270 */
[----:B------:R-:W-:Y:S02]  /*2c30*/  USEL UR6, URZ, 0x1, UP0 ;  /* 0x00000001ff067887 */ /* 0x000fe40008000000 */
[----:B------:R-:W-:-:S04]  /*2c40*/  USEL UR4, UR4, URZ, UP0 ;  /* 0x000000ff04047287 */ /* 0x000fc80008000000 */
[----:B------:R-:W-:Y:S01]  /*2c50*/  ULEA UR5, UR4, UR13, 0x3 ;  /* 0x0000000d04057291 */ /* 0x000fe2000f8e18ff */
[----:B------:R-:W-:-:S04]  /*2c60*/  LOP3.LUT R2, R2, UR6, RZ, 0x3c, !PT ;  /* 0x0000000602027c12 */ /* 0x000fc8000f8e3cff */
[----:B-1----:R-:W-:-:S04]  /*2c70*/  SHF.L.U32 R3, R2, 0x1f, RZ ;  /* 0x0000001f02037819 */ /* 0x002fc800000006ff */
[----:B------:R-:W1:Y:S02]  /*2c80*/  SYNCS.PHASECHK.TRANS64.TRYWAIT P0, [UR5], R3 ;  /* 0x00000003ff0075a7 */ /* 0x000e640008001105 */
[----:B-1----:R-:W-:Y:S05]  /*2c90*/  @!P0 BRA `(.L_x_46) ;  /* 0x0000004c00a48947 */ /* 0x002fea0003800000 */
.L_x_137:
        /* <DEDUP_REMOVED lines=9> */
.L_x_139:
        /* <DEDUP_REMOVED lines=9> */
.L_x_141:
        /* <DEDUP_REMOVED lines=9> */
.L_x_143:
        /* <DEDUP_REMOVED lines=9> */
.L_x_145:
        /* <DEDUP_REMOVED lines=9> */
.L_x_147:
        /* <DEDUP_REMOVED lines=9> */
.L_x_149:
        /* <DEDUP_REMOVED lines=9> */
.L_x_151:
        /* <DEDUP_REMOVED lines=9> */
.L_x_153:
        /* <DEDUP_REMOVED lines=9> */
.L_x_155:
        /* <DEDUP_REMOVED lines=9> */
.L_x_157:
        /* <DEDUP_REMOVED lines=9> */
.L_x_159:
        /* <DEDUP_REMOVED lines=9> */
.L_x_161:
        /* <DEDUP_REMOVED lines=9> */
.L_x_163:
        /* <DEDUP_REMOVED lines=9> */
.L_x_165:
[----:B------:R-:W-:-:S04]  /*3480*/  UIADD3 UR4, UPT, UPT, UR4, 0x1, URZ ;  /* 0x0000000104047890 */ /* 0x000fc8000fffe0ff */
[----:B------:R-:W-:-:S04]  /*3490*/  UISETP.NE.AND UP0, UPT, UR4, 0x12, UPT ;  /* 0x000000120400788c */ /* 0x000fc8000bf05270 */
[----:B------:R-:W-:Y:S02]  /*34a0*/  USEL UR5, URZ, 0x1, UP0 ;  /* 0x00000001ff057887 */ /* 0x000fe40008000000 */
[----:B------:R-:W-:-:S04]  /*34b0*/  USEL UR4, UR4, URZ, UP0 ;  /* 0x000000ff04047287 */ /* 0x000fc80008000000 */
[----:B------:R-:W-:Y:S01]  /*34c0*/  ULEA UR4, UR4, UR13, 0x3 ;  /* 0x0000000d04047291 */ /* 0x000fe2000f8e18ff */
[----:B------:R-:W-:-:S04]  /*34d0*/  LOP3.LUT R2, R2, UR5, RZ, 0x3c, !PT ;  /* 0x0000000502027c12 */ /* 0x000fc8000f8e3cff */
[----:B------:R-:W-:Y:S01]  /*34e0*/  SHF.L.U32 R2, R2, 0x1f, RZ ;  /* 0x0000001f02027819 */ /* 0x000fe200000006ff */
[----:B-1----:R-:W-:-:S07]  /*34f0*/  IMAD.U32 R0, RZ, RZ, UR4 ;  /* 0x00000004ff007e24 */ /* 0x002fce000f8e00ff */
.L_x_61:
[----:B-1----:R1:W3:Y:S02]  /*3500*/  SYNCS.PHASECHK.TRANS64.TRYWAIT P0, [R0+URZ], R2 ;  /* 0x00000002000075a7 */ /* 0x0022e400080011ff */
[----:B---3--:R-:W-:Y:S05]  /*3510*/  @!P0 NANOSLEEP.SYNCS 0x989680 ;  /* 0x009896800000895d */ /* 0x008fea0003900000 */
[----:B------:R-:W3:Y:S02]  /*3520*/  @!P0 SYNCS.PHASECHK.TRANS64 P0, [R0+URZ], R2 ;  /* 0x00000002000085a7 */ /* 0x000ee400080010ff */
[----:B--23--:R-:W-:Y:S05]  /*3530*/  @P0 EXIT ;  /* 0x000000000000094d */ /* 0x00cfea0003800000 */
[----:B------:R-:W-:Y:S05]  /*3540*/  BRA `(.L_x_61) ;  /* 0xfffffffc00ec7947 */ /* 0x000fea000383ffff */
.L_x_23:
[----:B------:R-:W2:Y:S02]  /*3550*/  S2UR UR4, SR_CgaCtaId ;  /* 0x00000000000479c3 */ /* 0x000ea40000008800 */
[----:B--2---:R-:W-:-:S04]  /*3560*/  UISETP.NE.AND UP0, UPT, UR4, URZ, UPT ;  /* 0x000000ff0400728c */ /* 0x004fc8000bf05270 */
[----:B------:R-:W-:-:S09]  /*3570*/  UISETP.NE.OR UP0, UPT, UR13, 0x1, UP0 ;  /* 0x000000010d00788c */ /* 0x000fd20008705670 */
[----:B------:R-:W-:Y:S05]  /*3580*/  BRA.U UP0, `(.L_x_62) ;  /* 0x00000005004c7547 */ /* 0x000fea000b800000 */
[----:B------:R-:W2:Y:S01]  /*3590*/  S2UR UR5, SR_CgaCtaId ;  /* 0x00000000000579c3 */ /* 0x000ea20000008800 */
[----:B------:R-:W-:Y:S01]  /*35a0*/  UMOV UR4, 0x400 ;  /* 0x0000040000047882 */ /* 0x000fe20000000000 */
[----:B------:R-:W-:Y:S01]  /*35b0*/  ISETP.GE.U32.AND P2, PT, R0, 0x8, PT ;  /* 0x000000080000780c */ /* 0x000fe20003f46070 */
[----:B------:R-:W-:Y:S01]  /*35c0*/  IMAD.MOV.U32 R12, RZ, RZ, 0x1 ;  /* 0x00000001ff0c7424 */ /* 0x000fe200078e00ff */
[----:B------:R-:W-:Y:S02]  /*35d0*/  CS2R R10, SRZ ;  /* 0x00000000000a7805 */ /* 0x000fe4000001ff00 */
[----:B------:R-:W-:Y:S01]  /*35e0*/  CS2R R8, SRZ ;  /* 0x0000000000087805 */ /* 0x000fe2000001ff00 */
[----:B--2---:R-:W-:-:S03]  /*35f0*/  ULEA UR6, UR5, UR4, 0x18 ;  /* 0x0000000405067291 */ /* 0x004fc6000f8ec0ff */
[----:B------:R-:W-:-:S09]  /*3600*/  UMOV UR5, URZ ;  /* 0x000000ff00057c82 */ /* 0x000fd20008000000 */
.L_x_66:
[----:B------:R-:W-:Y:S02]  /*3610*/  LEA R2, R8, UR6, 0x3 ;  /* 0x0000000608027c11 */ /* 0x000fe4000f8e18ff */
[----:B------:R-:W-:-:S03]  /*3620*/  SHF.L.U32 R4, R9, 0x1f, RZ ;  /* 0x0000001f09047819 */ /* 0x000fc600000006ff */
[----:B------:R-:W-:Y:S01]  /*3630*/  VIADD R5, R2, 0x1b0 ;  /* 0x000001b002057836 */ /* 0x000fe20000000000 */
[----:B------:R-:W2:Y:S02]  /*3640*/  SYNCS.PHASECHK.TRANS64.TRYWAIT P0, [R2+URZ+0x1a0], R4 ;  /* 0x0001a004020075a7 */ /* 0x000ea400080011ff */
[----:B--2---:R-:W-:Y:S05]  /*3650*/  @!P0 BRA `(.L_x_63) ;  /* 0x00000048009c8947 */ /* 0x004fea0003800000 */
.L_x_166:
[----:B------:R-:W-:Y:S01]  /*3660*/  ULEA UR4, UR5, UR6, 0x3 ;  /* 0x0000000605047291 */ /* 0x000fe2000f8e18ff */
[----:B--2---:R-:W-:Y:S01]  /*3670*/  PRMT R2, RZ, 0x654, R5 ;  /* 0x00000654ff027816 */ /* 0x004fe20000000005 */
[----:B------:R-:W-:Y:S01]  /*3680*/  @!P2 IMAD.MOV.U32 R4, RZ, RZ, 0x10 ;  /* 0x00000010ff04a424 */ /* 0x000fe200078e00ff */
[----:B------:R-:W-:Y:S01]  /*3690*/  SHF.L.U32 R5, R12, 0x1f, RZ ;  /* 0x0000001f0c057819 */ /* 0x000fe200000006ff */
[----:B------:R-:W-:Y:S01]  /*36a0*/  UIADD3 UR7, UPT, UPT, UR4, 0x140, URZ ;  /* 0x0000014004077890 */ /* 0x000fe2000fffe0ff */
[----:B------:R2:W-:Y:S05]  /*36b0*/  SYNCS.ARRIVE.TRANS64.RED.A1T0 RZ, [R2+URZ], RZ ;  /* 0x000000ff02ff79a7 */ /* 0x0005ea00081004ff */
[----:B------:R-:W-:Y:S01]  /*36c0*/  IMAD.U32 R6, RZ, RZ, UR7 ;  /* 0x00000007ff067e24 */ /* 0x000fe2000f8e00ff */
[----:B------:R-:W3:Y:S04]  /*36d0*/  SYNCS.PHASECHK.TRANS64.TRYWAIT P0, [UR4+0x150], R5 ;  /* 0x00015005ff0075a7 */ /* 0x000ee80008001104 */
[----:B------:R-:W-:Y:S01]  /*36e0*/  PRMT R6, R0, 0x654, R6 ;  /* 0x0000065400067816 */ /* 0x000fe20000000006 */
[----:B--23--:R-:W-:Y:S06]  /*36f0*/  @!P0 BRA `(.L_x_64) ;  /* 0x0000004800888947 */ /* 0x00cfec0003800000 */
.L_x_168:
[----:B------:R-:W-:Y:S01]  /*3700*/  ULEA UR8, UR5, UR6, 0x4 ;  /* 0x0000000605087291 */ /* 0x000fe2000f8e20ff */
[----:B------:R-:W-:Y:S01]  /*3710*/  SEL R3, R6, R3, !P2 ;  /* 0x0000000306037207 */ /* 0x000fe20005000000 */
[----:B------:R-:W-:Y:S01]  /*3720*/  UIADD3 UR9, UPT, UPT, UR4, 0x140, URZ ;  /* 0x0000014004097890 */ /* 0x000fe2000fffe0ff */
[----:B--2---:R-:W-:Y:S01]  /*3730*/  LEA R2, R11, UR6, 0x3 ;  /* 0x000000060b027c11 */ /* 0x004fe2000f8e18ff */
[----:B------:R-:W-:Y:S01]  /*3740*/  UIADD3 UR8, UPT, UPT, UR8, 0x1d0, URZ ;  /* 0x000001d008087890 */ /* 0x000fe2000fffe0ff */
[----:B------:R2:W-:Y:S01]  /*3750*/  @!P2 SYNCS.ARRIVE.TRANS64.RED RZ, [R3+URZ], R4 ;  /* 0x0000000403ffa9a7 */ /* 0x0005e200080004ff */
[----:B------:R-:W-:Y:S01]  /*3760*/  UIADD3 UR4, UPT, UPT, UR5, 0x1, URZ ;  /* 0x0000000105047890 */ /* 0x000fe2000fffe0ff */
[----:B------:R-:W-:-:S03]  /*3770*/  VIADD R8, R8, 0x1 ;  /* 0x0000000108087836 */ /* 0x000fc60000000000 */
[----:B------:R-:W-:Y:S02]  /*3780*/  UISETP.NE.AND UP0, UPT, UR4, 0x2, UPT ;  /* 0x000000020400788c */ /* 0x000fe4000bf05270 */
[----:B------:R-:W-:Y:S01]  /*3790*/  ISETP.NE.AND P0, PT, R8, 0x2, PT ;  /* 0x000000020800780c */ /* 0x000fe20003f05270 */
[----:B------:R-:W-:Y:S06]  /*37a0*/  UGETNEXTWORKID.BROADCAST [UR8], [UR9] ;  /* 0x00000000080073ca */ /* 0x000fec0008000100 */
[----:B------:R-:W-:Y:S02]  /*37b0*/  USEL UR7, URZ, 0x1, UP0 ;  /* 0x00000001ff077887 */ /* 0x000fe40008000000 */
[----:B------:R-:W-:-:S04]  /*37c0*/  USEL UR5, UR4, URZ, UP0 ;  /* 0x000000ff04057287 */ /* 0x000fc80008000000 */
[----:B------:R-:W-:Y:S02]  /*37d0*/  LOP3.LUT R12, R12, UR7, RZ, 0x3c, !PT ;  /* 0x000000070c0c7c12 */ /* 0x000fe4000f8e3cff */
[----:B--2---:R-:W-:-:S04]  /*37e0*/  SHF.L.U32 R4, R10, 0x1f, RZ ;  /* 0x0000001f0a047819 */ /* 0x004fc800000006ff */
[----:B------:R-:W2:Y:S02]  /*37f0*/  SYNCS.PHASECHK.TRANS64.TRYWAIT P1, [R2+URZ+0x140], R4 ;  /* 0x00014004020075a7 */ /* 0x000ea400080211ff */
[----:B--2---:R-:W-:Y:S05]  /*3800*/  @!P1 BRA `(.L_x_65) ;  /* 0x00000048005c9947 */ /* 0x004fea0003800000 */
.L_x_169:
[C---:B--2---:R-:W-:Y:S01]  /*3810*/  LEA R4, R11.reuse, UR6, 0x4 ;  /* 0x000000060b047c11 */ /* 0x044fe2000f8e20ff */
[----:B------:R-:W-:Y:S01]  /*3820*/  VIADD R2, R2, 0x150 ;  /* 0x0000015002027836 */ /* 0x000fe20000000000 */
[----:B------:R-:W-:Y:S01]  /*3830*/  SEL R8, R8, RZ, P0 ;  /* 0x000000ff08087207 */ /* 0x000fe20000000000 */
[----:B------:R-:W-:-:S03]  /*3840*/  VIADD R11, R11, 0x1 ;  /* 0x000000010b0b7836 */ /* 0x000fc60000000000 */
[----:B------:R-:W2:Y:S01]  /*3850*/  LDS.128 R4, [R4+0x1d0] ;  /* 0x0001d00004047984 */ /* 0x000ea20000000c00 */
[----:B------:R-:W-:Y:S02]  /*3860*/  PRMT R2, RZ, 0x654, R2 ;  /* 0x00000654ff027816 */ /* 0x000fe40000000002 */
[C---:B------:R-:W-:Y:S01]  /*3870*/  ISETP.NE.AND P1, PT, R11.reuse, 0x2, PT ;  /* 0x000000020b00780c */ /* 0x040fe20003f25270 */
[----:B------:R-:W-:Y:S01]  /*3880*/  @!PT LDS RZ, [RZ] ;  /* 0x00000000fffff984 */ /* 0x000fe20000000800 */
[----:B------:R-:W-:Y:S01]  /*3890*/  @!PT LDS RZ, [RZ] ;  /* 0x00000000fffff984 */ /* 0x000fe20000000800 */
[----:B------:R-:W-:Y:S01]  /*38a0*/  @!PT LDS RZ, [RZ] ;  /* 0x00000000fffff984 */ /* 0x000fe20000000800 */
[----:B------:R-:W-:Y:S01]  /*38b0*/  @!PT LDS RZ, [RZ] ;  /* 0x00000000fffff984 */ /* 0x000fe20000000800 */
[----:B------:R3:W-:Y:S06]  /*38c0*/  MEMBAR.ALL.CTA ;  /* 0x0000000000007992 */ /* 0x0007ec0000008000 */
[----:B---3--:R-:W3:Y:S01]  /*38d0*/  FENCE.VIEW.ASYNC.S ;  /* 0x00000000000073c6 */ /* 0x008ee20000000000 */
[----:B------:R-:W-:Y:S01]  /*38e0*/  SEL R11, R11, RZ, P1 ;  /* 0x000000ff0b0b7207 */ /* 0x000fe20000800000 */
[----:B---3--:R3:W-:Y:S01]  /*38f0*/  SYNCS.ARRIVE.TRANS64.RED.A1T0 RZ, [R2+URZ], RZ ;  /* 0x000000ff02ff79a7 */ /* 0x0087e200081004ff */
[----:B--2---:R-:W-:-:S02]  /*3900*/  LOP3.LUT P3, RZ, R6, 0x1, RZ, 0xc0, !PT ;  /* 0x0000000106ff7812 */ /* 0x004fc4000786c0ff */
[----:B------:R-:W-:-:S04]  /*3910*/  SEL R4, RZ, 0x1, P1 ;  /* 0x00000001ff047807 */ /* 0x000fc80000800000 */
[----:B------:R-:W-:Y:S02]  /*3920*/  LOP3.LUT R10, R10, R4, RZ, 0x3c, !PT ;  /* 0x000000040a0a7212 */ /* 0x000fe400078e3cff */
[----:B---3--:R-:W-:-:S04]  /*3930*/  SEL R2, RZ, 0x1, P0 ;  /* 0x00000001ff027807 */ /* 0x008fc80000000000 */
[----:B------:R-:W-:Y:S01]  /*3940*/  LOP3.LUT R9, R9, R2, RZ, 0x3c, !PT ;  /* 0x0000000209097212 */ /* 0x000fe200078e3cff */
[----:B------:R-:W-:Y:S06]  /*3950*/  @P3 BRA `(.L_x_66) ;  /* 0xfffffffc002c3947 */ /* 0x000fec000383ffff */
[----:B------:R-:W-:Y:S01]  /*3960*/  ULEA UR4, UR5, UR6, 0x3 ;  /* 0x0000000605047291 */ /* 0x000fe2000f8e18ff */
[----:B------:R-:W-:-:S08]  /*3970*/  SHF.L.U32 R2, R12, 0x1f, RZ ;  /* 0x0000001f0c027819 */ /* 0x000fd000000006ff */
[----:B------:R-:W2:Y:S02]  /*3980*/  SYNCS.PHASECHK.TRANS64 P0, [UR4+0x150], R2 ;  /* 0x00015002ff0075a7 */ /* 0x000ea40008001004 */
[----:B--2---:R-:W-:Y:S05]  /*3990*/  @P0 BRA `(.L_x_67) ;  /* 0x0000000000080947 */ /* 0x004fea0003800000 */
[----:B------:R-:W2:Y:S02]  /*39a0*/  SYNCS.PHASECHK.TRANS64.TRYWAIT P0, [UR4+0x150], R2 ;  /* 0x00015002ff0075a7 */ /* 0x000ea40008001104 */
[----:B--2---:R-:W-:Y:S05]  /*39b0*/  @!P0 BRA `(.L_x_68) ;  /* 0x0000004800048947 */ /* 0x004fea0003800000 */
.L_x_67:
[----:B------:R-:W-:-:S04]  /*39c0*/  UIADD3 UR7, UPT, UPT, UR5, 0x1, URZ ;  /* 0x0000000105077890 */ /* 0x000fc8000fffe0ff */
[----:B------:R-:W-:-:S04]  /*39d0*/  UISETP.NE.AND UP0, UPT, UR7, 0x2, UPT ;  /* 0x000000020700788c */ /* 0x000fc8000bf05270 */
[----:B------:R-:W-:Y:S02]  /*39e0*/  USEL UR8, URZ, 0x1, UP0 ;  /* 0x00000001ff087887 */ /* 0x000fe40008000000 */
[----:B------:R-:W-:-:S04]  /*39f0*/  USEL UR7, UR7, URZ, UP0 ;  /* 0x000000ff07077287 */ /* 0x000fc80008000000 */
[----:B------:R-:W-:Y:S01]  /*3a00*/  ULEA UR7, UR7, UR6, 0x3 ;  /* 0x0000000607077291 */ /* 0x000fe2000f8e18ff */
[----:B--2---:R-:W-:-:S04]  /*3a10*/  LOP3.LUT R2, R12, UR8, RZ, 0x3c, !PT ;  /* 0x000000080c027c12 */ /* 0x004fc8000f8e3cff */
[----:B------:R-:W-:-:S04]  /*3a20*/  SHF.L.U32 R0, R2, 0x1f, RZ ;  /* 0x0000001f02007819 */ /* 0x000fc800000006ff */
[----:B------:R-:W2:Y:S02]  /*3a30*/  SYNCS.PHASECHK.TRANS64 P0, [UR7+0x150], R0 ;  /* 0x00015000ff0075a7 */ /* 0x000ea40008001007 */
[----:B-12---:R-:W-:Y:S05]  /*3a40*/  @P0 EXIT ;  /* 0x000000000000094d */ /* 0x006fea0003800000 */
[----:B------:R-:W-:Y:S02]  /*3a50*/  SHF.L.U32 R2, R2, 0x1f, RZ ;  /* 0x0000001f02027819 */ /* 0x000fe400000006ff */
[----:B------:R-:W-:-:S07]  /*3a60*/  MOV R0, UR7 ;  /* 0x0000000700007c02 */ /* 0x000fce0008000f00 */
.L_x_69:
[----:B-1----:R1:W2:Y:S02]  /*3a70*/  SYNCS.PHASECHK.TRANS64.TRYWAIT P0, [R0+URZ+0x150], R2 ;  /* 0x00015002000075a7 */ /* 0x0022a400080011ff */
[----:B--2---:R-:W-:Y:S05]  /*3a80*/  @!P0 NANOSLEEP.SYNCS 0x989680 ;  /* 0x009896800000895d */ /* 0x004fea0003900000 */
[----:B------:R-:W2:Y:S02]  /*3a90*/  @!P0 SYNCS.PHASECHK.TRANS64 P0, [R0+URZ+0x150], R2 ;  /* 0x00015002000085a7 */ /* 0x000ea400080010ff */
[----:B--2---:R-:W-:Y:S05]  /*3aa0*/  @P0 EXIT ;  /* 0x000000000000094d */ /* 0x004fea0003800000 */
[----:B------:R-:W-:Y:S05]  /*3ab0*/  BRA `(.L_x_69) ;  /* 0xfffffffc00ec7947 */ /* 0x000fea000383ffff */
.L_x_62:
[----:B------:R-:W-:Y:S05]  /*3ac0*/  BRA.U UP5, `(.L_x_70) ;  /* 0x0000001105dc7547 */ /* 0x000fea000b800000 */
[----:B------:R-:W2:Y:S01]  /*3ad0*/  S2UR UR7, SR_CgaCtaId ;  /* 0x00000000000779c3 */ /* 0x000ea20000008800 */
[----:B------:R-:W-:Y:S01]  /*3ae0*/  UMOV UR4, 0x40 ;  /* 0x0000004000047882 */ /* 0x000fe20000000000 */
[----:B------:R-:W-:Y:S01]  /*3af0*/  NOP ;  /* 0x0000000000007918 */ /* 0x000fe20000000000 */
[----:B------:R-:W-:Y:S01]  /*3b00*/  UMOV UR6, 0x400 ;  /* 0x0000040000067882 */ /* 0x000fe20000000000 */
[----:B--2---:R-:W-:Y:S02]  /*3b10*/  ULEA UR5, UR7, UR4, 0x18 ;  /* 0x0000000407057291 */ /* 0x004fe4000f8ec0ff */
[----:B------:R-:W-:-:S07]  /*3b20*/  ULEA UR6, UR7, UR6, 0x18 ;  /* 0x0000000607067291 */ /* 0x000fce000f8ec0ff */
[----:B------:R-:W2:Y:S02]  /*3b30*/  LDS.U8 R0, [UR5+0x1c] ;  /* 0x00001c05ff007984 */ /* 0x000ea40008000000 */
[----:B--2---:R-:W-:-:S13]  /*3b40*/  ISETP.NE.AND P0, PT, R0, RZ, PT ;  /* 0x000000ff0000720c */ /* 0x004fda0003f05270 */
[----:B------:R-:W-:Y:S05]  /*3b50*/  @P0 BRA `(.L_x_71) ;  /* 0x0000000400080947 */ /* 0x000fea0003800000 */
[----:B------:R-:W-:Y:S02]  /*3b60*/  UISETP.NE.U32.AND UP1, UPT, UR48, 0x1, UPT ;  /* 0x000000013000788c */ /* 0x000fe4000bf25070 */
[----:B------:R-:W-:-:S07]  /*3b70*/  UIADD3 UR7, UPT, UPT, UR5, 0x8, URZ ;  /* 0x0000000805077890 */ /* 0x000fce000fffe0ff */
[----:B------:R-:W-:Y:S05]  /*3b80*/  BRA.U !UP1, `(.L_x_72) ;  /* 0x00000001099c7547 */ /* 0x000fea000b800000 */
[----:B------:R-:W-:Y:S01]  /*3b90*/  ELECT P0, URZ, PT ;  /* 0x0000000000ff782f */ /* 0x000fe20003800000 */
[----:B------:R-:W-:-:S12]  /*3ba0*/  BSSY B0, `(.L_x_72) ;  /* 0x0000025000007945 */ /* 0x000fd80003800000 */
[----:B------:R-:W-:Y:S05]  /*3bb0*/  @!P0 BRA `(.L_x_73) ;  /* 0x00000000008c8947 */ /* 0x000fea0003800000 */
[----:B------:R-:W-:-:S05]  /*3bc0*/  UMOV UR4, 0x10 ;  /* 0x0000001000047882 */ /* 0x000fca0000000000 */
[----:B------:R-:W-:Y:S04]  /*3bd0*/  DEPBAR.LE SB2, 0x36 ;  /* 0x0000ad800000791a */ /* 0x000fe80000000000 */
[----:B------:R-:W2:Y:S02]  /*3be0*/  UTCATOMSWS.2CTA.FIND_AND_SET.ALIGN UP0, UR4, UR4 ;  /* 0x00000004000475e3 */ /* 0x000ea40008200800 */
[----:B--2---:R-:W-:Y:S01]  /*3bf0*/  MOV R10, UR4 ;  /* 0x00000004000a7c02 */ /* 0x004fe20008000f00 */
[----:B------:R-:W-:Y:S06]  /*3c00*/  BRA.U UP0, `(.L_x_74) ;  /* 0x0000000100187547 */ /* 0x000fec000b800000 */
.L_x_75:
[----:B------:R-:W-:Y:S05]  /*3c10*/  NANOSLEEP 0x64 ;  /* 0x000000640000795d */ /* 0x000fea0003800000 */
[----:B------:R-:W-:-:S05]  /*3c20*/  UMOV UR4, 0x10 ;  /* 0x0000001000047882 */ /* 0x000fca0000000000 */
[----:B------:R-:W-:Y:S04]  /*3c30*/  DEPBAR.LE SB2, 0x36 ;  /* 0x0000ad800000791a */ /* 0x000fe80000000000 */
[----:B------:R-:W2:Y:S02]  /*3c40*/  UTCATOMSWS.2CTA.FIND_AND_SET.ALIGN UP0, UR4, UR4 ;  /* 0x00000004000475e3 */ /* 0x000ea40008200800 */
[----:B--2---:R-:W-:Y:S01]  /*3c50*/  MOV R10, UR4 ;  /* 0x00000004000a7c02 */ /* 0x004fe20008000f00 */
[----:B------:R-:W-:Y:S05]  /*3c60*/  BRA.U !UP0, `(.L_x_75) ;  /* 0xfffffffd08e87547 */ /* 0x000fea000b83ffff */
.L_x_74:
[----:B------:R-:W2:Y:S01]  /*3c70*/  LDS R6, [UR5+0x10] ;  /* 0x00001005ff067984 */ /* 0x000ea20008000800 */
[----:B------:R-:W-:Y:S01]  /*3c80*/  IMAD.U32 R0, RZ, RZ, UR6 ;  /* 0x00000006ff007e24 */ /* 0x000fe2000f8e00ff */
[----:B------:R-:W-:-:S03]  /*3c90*/  MOV R4, UR47 ;  /* 0x0000002f00047c02 */ /* 0x000fc60008000f00 */
[----:B------:R-:W-:Y:S01]  /*3ca0*/  VIADD R0, R0, 0x1f0 ;  /* 0x000001f000007836 */ /* 0x000fe20000000000 */
[----:B--2---:R-:W-:-:S04]  /*3cb0*/  SHF.L.U32 R6, R6, 0x1f, RZ ;  /* 0x0000001f06067819 */ /* 0x004fc800000006ff */
[----:B------:R-:W2:Y:S02]  /*3cc0*/  SYNCS.PHASECHK.TRANS64.TRYWAIT P0, [UR5+0x8], R6 ;  /* 0x00000806ff0075a7 */ /* 0x000ea40008001105 */
[----:B--2---:R-:W-:Y:S05]  /*3cd0*/  @P0 BRA `(.L_x_76) ;  /* 0x0000000000080947 */ /* 0x004fea0003800000 */
[----:B------:R-:W2:Y:S02]  /*3ce0*/  SYNCS.PHASECHK.TRANS64.TRYWAIT P0, [UR5+0x8], R6 ;  /* 0x00000806ff0075a7 */ /* 0x000ea40008001105 */
[----:B--2---:R-:W-:Y:S05]  /*3cf0*/  @!P0 BRA `(.L_x_77) ;  /* 0x00000044004c8947 */ /* 0x004fea0003800000 */
.L_x_76:
[----:B------:R-:W-:Y:S01]  /*3d00*/  PRMT R4, R4, 0x654, R0 ;  /* 0x0000065404047816 */ /* 0x000fe20000000000 */
[----:B------:R-:W-:Y:S01]  /*3d10*/  HFMA2 R0, -RZ, RZ, 0, 5.9604644775390625e-08 ;  /* 0x00000001ff007431 */ /* 0x000fe200000001ff */
[----:B------:R-:W-:Y:S01]  /*3d20*/  UPRMT UR4, UR47, 0x654, UR7 ;  /* 0x000006542f047896 */ /* 0x000fe20008000007 */
[----:B------:R-:W-:Y:S02]  /*3d30*/  IMAD.MOV.U32 R8, RZ, RZ, 0xffff ;  /* 0x0000ffffff087424 */ /* 0x000fe400078e00ff */
[----:B--2---:R-:W-:Y:S02]  /*3d40*/  IMAD.MOV.U32 R6, RZ, RZ, 0x4 ;  /* 0x00000004ff067424 */ /* 0x004fe400078e00ff */
[----:B------:R-:W-:Y:S01]  /*3d50*/  IMAD.SHL.U32 R9, R10, 0x20, RZ ;  /* 0x000000200a097824 */ /* 0x000fe200078e00ff */
[----:B------:R-:W-:Y:S02]  /*3d60*/  MOV R5, UR4 ;  /* 0x0000000400057c02 */ /* 0x000fe40008000f00 */
[-C--:B------:R-:W-:Y:S01]  /*3d70*/  SHF.L.U32 R8, R8, R10.reuse, RZ ;  /* 0x0000000a08087219 */ /* 0x080fe200000006ff */
[----:B------:R2:W-:Y:S01]  /*3d80*/  SYNCS.ARRIVE.TRANS64.RED RZ, [UR4], R6 ;  /* 0x00000006ffff79a7 */ /* 0x0005e20008000404 */
[----:B------:R-:W-:Y:S01]  /*3d90*/  SHF.L.U32 R7, R0, R10, RZ ;  /* 0x0000000a00077219 */ /* 0x000fe200000006ff */
[----:B------:R2:W-:Y:S04]  /*3da0*/  STS [UR6+0x1f0], R9 ;  /* 0x0001f009ff007988 */ /* 0x0005e80008000806 */
[----:B------:R2:W-:Y:S04]  /*3db0*/  STAS [R4.64], R10 ;  /* 0x0000000a04007dbd */ /* 0x0005e8000c0008ff */
[----:B------:R2:W-:Y:S04]  /*3dc0*/  ATOMS.OR RZ, [UR5+0x14], R8 ;  /* 0x00001408ffff798c */ /* 0x0005e8000b000005 */
[----:B------:R2:W-:Y:S04]  /*3dd0*/  ATOMS.OR RZ, [UR5+0x18], R7 ;  /* 0x00001807ffff798c */ /* 0x0005e8000b000005 */
[----:B------:R2:W-:Y:S02]  /*3de0*/  ATOMS.XOR RZ, [UR5+0x10], R0 ;  /* 0x00001000ffff798c */ /* 0x0005e4000b800005 */
.L_x_73:
[----:B-1----:R-:W-:Y:S05]  /*3df0*/  BSYNC B0 ;  /* 0x0000000000007941 */ /* 0x002fea0003800000 */
.L_x_72:
[----:B------:R-:W-:Y:S05]  /*3e00*/  BRA.U UP1, `(.L_x_78) ;  /* 0x00000001016c7547 */ /* 0x000fea000b800000 */
[----:B------:R-:W-:-:S03]  /*3e10*/  UMOV UR4, 0xffffffff ;  /* 0xffffffff00047882 */ /* 0x000fc60000000000 */
[----:B------:R-:W-:Y:S05]  /*3e20*/  BRA.DIV UR4, `(.L_x_79) ;  /* 0x0000004604187947 */ /* 0x000fea000b800000 */
[----:B------:R-:W-:-:S13]  /*3e30*/  ELECT P0, URZ, PT ;  /* 0x0000000000ff782f */ /* 0x000fda0003800000 */
.L_x_173:
[----:B------:R-:W-:Y:S05]  /*3e40*/  @!P0 BRA `(.L_x_78) ;  /* 0x00000000005c8947 */ /* 0x000fea0003800000 */
[----:B--2---:R-:W2:Y:S02]  /*3e50*/  LDS R4, [UR5+0x10] ;  /* 0x00001005ff047984 */ /* 0x004ea40008000800 */
[----:B--2---:R-:W-:-:S04]  /*3e60*/  SHF.L.U32 R4, R4, 0x1f, RZ ;  /* 0x0000001f04047819 */ /* 0x004fc800000006ff */
[----:B------:R-:W2:Y:S02]  /*3e70*/  SYNCS.PHASECHK.TRANS64.TRYWAIT P0, [UR5+0x8], R4 ;  /* 0x00000804ff0075a7 */ /* 0x000ea40008001105 */
[----:B--2---:R-:W-:Y:S05]  /*3e80*/  @P0 BRA `(.L_x_80) ;  /* 0x0000000000080947 */ /* 0x004fea0003800000 */
[----:B------:R-:W2:Y:S02]  /*3e90*/  SYNCS.PHASECHK.TRANS64.TRYWAIT P0, [UR5+0x8], R4 ;  /* 0x00000804ff0075a7 */ /* 0x000ea40008001105 */
[----:B--2---:R-:W-:Y:S05]  /*3ea0*/  @!P0 BRA `(.L_x_81) ;  /* 0x00000044001c8947 */ /* 0x004fea0003800000 */
.L_x_80:
[----:B------:R-:W3:Y:S01]  /*3eb0*/  LDS R6, [UR6+0x1f0] ;  /* 0x0001f006ff067984 */ /* 0x000ee20008000800 */
[----:B--2---:R-:W-:Y:S02]  /*3ec0*/  HFMA2 R0, -RZ, RZ, 0, 5.9604644775390625e-08 ;  /* 0x00000001ff007431 */ /* 0x004fe400000001ff */
[----:B------:R-:W-:Y:S01]  /*3ed0*/  IMAD.MOV.U32 R4, RZ, RZ, 0xffff ;  /* 0x0000ffffff047424 */ /* 0x000fe200078e00ff */
[----:B------:R-:W-:Y:S01]  /*3ee0*/  UPRMT UR4, UR47, 0x654, UR7 ;  /* 0x000006542f047896 */ /* 0x000fe20008000007 */
[----:B---3--:R-:W-:-:S03]  /*3ef0*/  IMAD.SHL.U32 R5, R6, 0x20, RZ ;  /* 0x0000002006057824 */ /* 0x008fc600078e00ff */
[-C--:B------:R-:W-:Y:S02]  /*3f00*/  SHF.L.U32 R4, R4, R6.reuse, RZ ;  /* 0x0000000604047219 */ /* 0x080fe400000006ff */
[----:B------:R-:W-:Y:S01]  /*3f10*/  SHF.L.U32 R6, R0, R6, RZ ;  /* 0x0000000600067219 */ /* 0x000fe200000006ff */
[----:B------:R3:W-:Y:S04]  /*3f20*/  STS [UR6+0x1f0], R5 ;  /* 0x0001f005ff007988 */ /* 0x0007e80008000806 */
[----:B------:R3:W-:Y:S04]  /*3f30*/  ATOMS.OR RZ, [UR5+0x14], R4 ;  /* 0x00001404ffff798c */ /* 0x0007e8000b000005 */
[----:B------:R3:W-:Y:S01]  /*3f40*/  ATOMS.OR RZ, [UR5+0x18], R6 ;  /* 0x00001806ffff798c */ /* 0x0007e2000b000005 */
[----:B------:R-:W-:Y:S03]  /*3f50*/  SYNCS.ARRIVE.TRANS64.RED.A1T0 RZ, [UR4], RZ ;  /* 0x000000ffffff79a7 */ /* 0x000fe60008100404 */
[----:B------:R3:W-:Y:S01]  /*3f60*/  ATOMS.XOR RZ, [UR5+0x10], R0 ;  /* 0x00001000ffff798c */ /* 0x0007e2000b800005 */
[----:B------:R-:W-:Y:S05]  /*3f70*/  BRA `(.L_x_78) ;  /* 0x0000000000107947 */ /* 0x000fea0003800000 */
.L_x_71:
[----:B------:R-:W-:Y:S02]  /*3f80*/  MOV R0, 0xffffffff ;  /* 0xffffffff00007802 */ /* 0x000fe40000000f00 */
[----:B------:R-:W-:-:S03]  /*3f90*/  MOV R4, 0x3fc0 ;  /* 0x00003fc000047802 */ /* 0x000fc60000000f00 */
[----:B------:R2:W-:Y:S04]  /*3fa0*/  STS [UR6+0x1f0], R0 ;  /* 0x0001f000ff007988 */ /* 0x0005e80008000806 */
[----:B-12--5:R-:W-:Y:S05]  /*3fb0*/  CALL.REL.NOINC `($__internal_1_$__cuda_sm10x_tcgen05_guardrail_trap_phase_invalid_during_alloc) ;  /* 0x0000004800247944 */ /* 0x026fea0003c00000 */
.L_x_78:
[----:B------:R-:W-:Y:S05]  /*3fc0*/  WARPSYNC.ALL ;  /* 0x0000000000007948 */ /* 0x000fea0003800000 */
[----:B------:R-:W4:Y:S01]  /*3fd0*/  S2UR UR4, SR_CgaCtaId ;  /* 0x00000000000479c3 */ /* 0x000f220000008800 */
[----:B------:R-:W-:Y:S01]  /*3fe0*/  UMOV UR26, 0x400 ;  /* 0x00000400001a7882 */ /* 0x000fe20000000000 */
[----:B------:R-:W-:-:S06]  /*3ff0*/  NOP ;  /* 0x0000000000007918 */ /* 0x000fcc0000000000 */
[----:B------:R-:W-:Y:S06]  /*4000*/  BAR.ARV 0x6, 0xa0 ;  /* 0x0182800000007b1d */ /* 0x000fec0000002000 */
[----:B------:R-:W1:Y:S01]  /*4010*/  LDCU UR6, c[0x0][0x38c] ;  /* 0x00007180ff0677ac */ /* 0x000e620008000800 */
[----:B------:R-:W-:Y:S01]  /*4020*/  LOP3.LUT R3, R3, 0xffff, RZ, 0xc0, !PT ;  /* 0x0000ffff03037812 */ /* 0x000fe200078ec0ff */
[----:B--2---:R-:W-:Y:S01]  /*4030*/  IMAD.MOV.U32 R9, RZ, RZ, 0x1 ;  /* 0x00000001ff097424 */ /* 0x004fe200078e00ff */
[----:B------:R-:W-:Y:S01]  /*4040*/  LOP3.LUT R2, R2, 0xffff, RZ, 0xc0, !PT ;  /* 0x0000ffff02027812 */ /* 0x000fe200078ec0ff */
[----:B------:R-:W-:Y:S01]  /*4050*/  IMAD.MOV.U32 R8, RZ, RZ, RZ ;  /* 0x000000ffff087224 */ /* 0x000fe200078e00ff */
[----:B------:R-:W-:Y:S01]  /*4060*/  R2UR UR28, R3 ;  /* 0x00000000031c72ca */ /* 0x000fe200000e0000 */
[----:B------:R-:W-:Y:S01]  /*4070*/  UMOV UR32, URZ ;  /* 0x000000ff00207c82 */ /* 0x000fe20008000000 */
[----:B------:R-:W-:-:S02]  /*4080*/  R2UR UR42, R2 ;  /* 0x00000000022a72ca */ /* 0x000fc400000e0000 */
[----:B------:R-:W-:Y:S01]  /*4090*/  CS2R R2, SRZ ;  /* 0x0000000000027805 */ /* 0x000fe2000001ff00 */
[----:B------:R-:W-:Y:S01]  /*40a0*/  UMOV UR23, URZ ;  /* 0x000000ff00177c82 */ /* 0x000fe20008000000 */
[----:B----4-:R-:W-:Y:S01]  /*40b0*/  ULEA UR26, UR4, UR26, 0x18 ;  /* 0x0000001a041a7291 */ /* 0x010fe2000f8ec0ff */
[----:B------:R-:W-:Y:S01]  /*40c0*/  UMOV UR22, URZ ;  /* 0x000000ff00167c82 */ /* 0x000fe20008000000 */
[----:B------:R-:W-:Y:S02]  /*40d0*/  UISETP.NE.AND UP3, UPT, UR48, URZ, UPT ;  /* 0x000000ff3000728c */ /* 0x000fe4000bf65270 */
[----:B------:R-:W-:Y:S02]  /*40e0*/  UIADD3 UR5, UPT, UPT, UR26, 0x2400, URZ ;  /* 0x000024001a057890 */ /* 0x000fe4000fffe0ff */
[----:B------:R-:W-:-:S03]  /*40f0*/  UIADD3 UR4, UPT, UPT, UR26, 0x26400, URZ ;  /* 0x000264001a047890 */ /* 0x000fc6000fffe0ff */
[----:B---3--:R-:W2:Y:S01]  /*4100*/  LDS R0, [UR26+0x1f0] ;  /* 0x0001f01aff007984 */ /* 0x008ea20008000800 */
[----:B-1----:R-:W-:Y:S02]  /*4110*/  UIADD3 UR6, UPT, UPT, UR6, 0x7f, URZ ;  /* 0x0000007f06067890 */ /* 0x002fe4000fffe0ff */
[----:B------:R-:W-:Y:S02]  /*4120*/  USHF.R.U32.HI UR5, URZ, 0x4, UR5 ;  /* 0x00000004ff057899 */ /* 0x000fe40008011605 */
[----:B------:R-:W-:Y:S02]  /*4130*/  USHF.R.S32.HI UR33, URZ, 0x1f, UR6 ;  /* 0x0000001fff217899 */ /* 0x000fe40008011406 */
[----:B------:R-:W-:Y:S02]  /*4140*/  USHF.R.U32.HI UR4, URZ, 0x4, UR4 ;  /* 0x00000004ff047899 */ /* 0x000fe40008011604 */
[----:B------:R-:W-:Y:S02]  /*4150*/  ULEA.HI UR33, UR33, UR6, URZ, 0x7 ;  /* 0x0000000621217291 */ /* 0x000fe4000f8f38ff */
[----:B------:R-:W-:-:S02]  /*4160*/  ULOP3.LUT UR5, UR5, 0x3fff, URZ, 0xc0, !UPT ;  /* 0x00003fff05057892 */ /* 0x000fc4000f8ec0ff */
[----:B------:R-:W-:Y:S02]  /*4170*/  USHF.R.S32.HI UR33, URZ, 0x7, UR33 ;  /* 0x00000007ff217899 */ /* 0x000fe40008011421 */
[----:B------:R-:W-:Y:S02]  /*4180*/  ULOP3.LUT UR30, UR4, 0x3fff, URZ, 0xc0, !UPT ;  /* 0x00003fff041e7892 */ /* 0x000fe4000f8ec0ff */
[----:B------:R-:W-:Y:S01]  /*4190*/  UISETP.LT.AND UP0, UPT, UR33, 0x1, UPT ;  /* 0x000000012100788c */ /* 0x000fe2000bf01270 */
[----:B------:R-:W-:Y:S01]  /*41a0*/  UMOV UR40, 0x0 ;  /* 0x0000000000287882 */ /* 0x000fe20000000000 */
[----:B------:R-:W-:Y:S01]  /*41b0*/  UMOV UR41, 0x8100490 ;  /* 0x0810049000297882 */ /* 0x000fe20000000000 */
[----:B------:R-:W-:Y:S02]  /*41c0*/  ULOP3.LUT UR29, UR5, 0x10000, URZ, 0xfc, !UPT ;  /* 0x00010000051d7892 */ /* 0x000fe4000f8efcff */
[----:B------:R-:W-:Y:S02]  /*41d0*/  ULOP3.LUT UR30, UR30, 0x10000, URZ, 0xfc, !UPT ;  /* 0x000100001e1e7892 */ /* 0x000fe4000f8efcff */
[----:B------:R-:W-:Y:S01]  /*41e0*/  USEL UR43, UR33, 0x1, !UP0 ;  /* 0x00000001212b7887 */ /* 0x000fe2000c000000 */
[----:B------:R-:W-:Y:S01]  /*41f0*/  UMOV UR38, 0x0 ;  /* 0x0000000000267882 */ /* 0x000fe20000000000 */
[----:B------:R-:W-:Y:S01]  /*4200*/  UMOV UR39, 0x8100490 ;  /* 0x0810049000277882 */ /* 0x000fe20000000000 */
[----:B------:R-:W-:Y:S01]  /*4210*/  UMOV UR36, 0x0 ;  /* 0x0000000000247882 */ /* 0x000fe20000000000 */
[----:B------:R-:W-:Y:S01]  /*4220*/  UMOV UR37, 0x8100490 ;  /* 0x0810049000257882 */ /* 0x000fe20000000000 */
[----:B------:R-:W-:Y:S01]  /*4230*/  UMOV UR34, 0x0 ;  /* 0x0000000000227882 */ /* 0x000fe20000000000 */
[----:B------:R-:W-:Y:S01]  /*4240*/  UMOV UR35, 0x8100490 ;  /* 0x0810049000237882 */ /* 0x000fe20000000000 */
[----:B--2---:R-:W-:-:S15]  /*4250*/  R2UR UR44, R0 ;  /* 0x00000000002c72ca */ /* 0x004fde00000e0000 */
.L_x_89:
[C---:B------:R-:W-:Y:S02]  /*4260*/  LEA R0, R8.reuse, UR26, 0x3 ;  /* 0x0000001a08007c11 */ /* 0x040fe4000f8e18ff */
[----:B------:R-:W-:Y:S02]  /*4270*/  SHF.L.U32 R4, R3, 0x1f, RZ ;  /* 0x0000001f03047819 */ /* 0x000fe400000006ff */
[----:B------:R-:W-:Y:S02]  /*4280*/  LEA R5, R8, UR26, 0x4 ;  /* 0x0000001a08057c11 */ /* 0x000fe4000f8e20ff */
[----:B------:R-:W1:Y:S02]  /*4290*/  SYNCS.PHASECHK.TRANS64.TRYWAIT P0, [R0+URZ+0x140], R4 ;  /* 0x00014004000075a7 */ /* 0x000e6400080011ff */
[----:B-1-3--:R-:W-:Y:S05]  /*42a0*/  @!P0 BRA `(.L_x_82) ;  /* 0x0000004000348947 */ /* 0x00afea0003800000 */
.L_x_174:
[----:B-1----:R-:W1:Y:S01]  /*42b0*/  LDS.128 R4, [R5+0x1d0] ;  /* 0x0001d00005047984 */ /* 0x002e620000000c00 */
[----:B------:R-:W-:Y:S02]  /*42c0*/  VIADD R0, R0, 0x150 ;  /* 0x0000015000007836 */ /* 0x000fe40000000000 */
[----:B------:R-:W-:Y:S01]  /*42d0*/  VIADD R8, R8, 0x1 ;  /* 0x0000000108087836 */ /* 0x000fe20000000000 */
[----:B------:R-:W-:Y:S01]  /*42e0*/  @!PT LDS RZ, [RZ] ;  /* 0x00000000fffff984 */ /* 0x000fe20000000800 */
[----:B------:R-:W-:Y:S01]  /*42f0*/  @!PT LDS RZ, [RZ] ;  /* 0x00000000fffff984 */ /* 0x000fe20000000800 */
[----:B------:R-:W-:Y:S01]  /*4300*/  @!PT LDS RZ, [RZ] ;  /* 0x00000000fffff984 */ /* 0x000fe20000000800 */
[----:B------:R-:W-:Y:S01]  /*4310*/  @!PT LDS RZ, [RZ] ;  /* 0x00000000fffff984 */ /* 0x000fe20000000800 */
[----:B------:R2:W-:Y:S06]  /*4320*/  MEMBAR.ALL.CTA ;  /* 0x0000000000007992 */ /* 0x0005ec0000008000 */
[----:B--2---:R-:W2:Y:S01]  /*4330*/  FENCE.VIEW.ASYNC.S ;  /* 0x00000000000073c6 */ /* 0x004ea20000000000 */
[----:B------:R-:W-:-:S04]  /*4340*/  PRMT R0, RZ, 0x654, R0 ;  /* 0x00000654ff007816 */ /* 0x000fc80000000000 */
[----:B--2---:R2:W-:Y:S01]  /*4350*/  SYNCS.ARRIVE.TRANS64.RED.A1T0 RZ, [R0+URZ], RZ ;  /* 0x000000ff00ff79a7 */ /* 0x0045e200081004ff */
[----:B-1----:R-:W-:Y:S01]  /*4360*/  LOP3.LUT P1, RZ, R6, 0x1, RZ, 0xc0, !PT ;  /* 0x0000000106ff7812 */ /* 0x002fe2000782c0ff */
[----:B--2---:R-:W-:-:S12]  /*4370*/  BRA.U UP3, `(.L_x_83) ;  /* 0x0000000503087547 */ /* 0x004fd8000b800000 */
[----:B------:R-:W1:Y:S01]  /*4380*/  LDCU UR4, c[0x0][0x38c] ;  /* 0x00007180ff0477ac */ /* 0x000e620008000800 */
[----:B------:R-:W-:Y:S02]  /*4390*/  PLOP3.LUT P2, PT, PT, PT, PT, 0x80, 0x8 ;  /* 0x000000000008781c */ /* 0x000fe40003f4f070 */
[----:B------:R-:W-:Y:S01]  /*43a0*/  SHF.L.U32 R4, R9, 0x1f, RZ ;  /* 0x0000001f09047819 */ /* 0x000fe200000006ff */
[----:B------:R-:W-:Y:S02]  /*43b0*/  ULEA UR31, UR32, UR26, 0x3 ;  /* 0x0000001a201f7291 */ /* 0x000fe4000f8e18ff */
[----:B------:R-:W-:Y:S02]  /*43c0*/  ULEA UR11, UR32, UR44, 0x5 ;  /* 0x0000002c200b7291 */ /* 0x000fe4000f8e28ff */
[----:B-1----:R-:W-:-:S06]  /*43d0*/  UISETP.GE.AND UP0, UPT, UR4, 0x1, UPT ;  /* 0x000000010400788c */ /* 0x002fcc000bf06270 */
[----:B------:R-:W-:-:S05]  /*43e0*/  PLOP3.LUT P0, PT, PT, PT, UP0, 0x80, 0x8 ;  /* 0x000000000008781c */ /* 0x000fca0003f0f008 */
[----:B------:R-:W-:-:S08]  /*43f0*/  @UP0 ULEA UR4, UR23, UR26, 0x3 ;  /* 0x0000001a17040291 */ /* 0x000fd0000f8e18ff */
[----:B------:R-:W-:-:S04]  /*4400*/  @P0 SHF.L.U32 R0, R2, 0x1f, RZ ;  /* 0x0000001f02000819 */ /* 0x000fc800000006ff */
[----:B------:R1:W2:Y:S01]  /*4410*/  @P0 SYNCS.PHASECHK.TRANS64.TRYWAIT P2, [UR4], R0 ;  /* 0x00000000ff0005a7 */ /* 0x0002a20008041104 */
[----:B------:R-:W3:Y:S02]  /*4420*/  SYNCS.PHASECHK.TRANS64.TRYWAIT P0, [UR31+0x180], R4 ;  /* 0x00018004ff0075a7 */ /* 0x000ee4000800111f */
[----:B-123--:R-:W-:Y:S05]  /*4430*/  @!P0 BRA `(.L_x_84) ;  /* 0x0000003c00e48947 */ /* 0x00efea0003800000 */
.L_x_176:
[----:B------:R-:W-:Y:S01]  /*4440*/  UMOV UR27, UR22 ;  /* 0x00000016001b7c82 */ /* 0x000fe20008000000 */
[----:B------:R-:W-:Y:S05]  /*4450*/  BRA.U !UP0, `(.L_x_85) ;  /* 0x0000000108c07547 */ /* 0x000fea000b800000 */
[----:B------:R-:W-:Y:S02]  /*4460*/  UIADD3 UR27, UPT, UPT, UR43, UR22, URZ ;  /* 0x000000162b1b7290 */ /* 0x000fe4000fffe0ff */
[----:B------:R-:W-:Y:S01]  /*4470*/  UPLOP3.LUT UP2, UPT, UPT, UPT, UPT, 0x40, 0x4 ;  /* 0x000000000004789c */ /* 0x000fe20003f4e870 */
[----:B------:R-:W-:Y:S01]  /*4480*/  UMOV UR24, UR33 ;  /* 0x0000002100187c82 */ /* 0x000fe20008000000 */
[----:B------:R-:W-:-:S09]  /*4490*/  UMOV UR10, UR23 ;  /* 0x00000017000a7c82 */ /* 0x000fd20008000000 */
.L_x_88:
[----:B--2---:R-:W-:Y:S01]  /*44a0*/  ULEA UR5, UR10, UR26, 0x3 ;  /* 0x0000001a0a057291 */ /* 0x004fe2000f8e18ff */
[----:B---3--:R-:W-:Y:S11]  /*44b0*/  @P2 BRA `(.L_x_86) ;  /* 0x00000000000c2947 */ /* 0x008ff60003800000 */
[----:B-1----:R-:W-:Y:S04]  /*44c0*/  SHF.L.U32 R4, R2, 0x1f, RZ ;  /* 0x0000001f02047819 */ /* 0x002fe800000006ff */
[----:B------:R-:W1:Y:S02]  /*44d0*/  SYNCS.PHASECHK.TRANS64.TRYWAIT P0, [UR5], R4 ;  /* 0x00000004ff0075a7 */ /* 0x000e640008001105 */
[----:B-1----:R-:W-:Y:S05]  /*44e0*/  @!P0 BRA `(.L_x_87) ;  /* 0x0000003c00d08947 */ /* 0x002fea0003800000 */
.L_x_86:
[----:B------:R-:W-:Y:S01]  /*44f0*/  UISETP.NE.AND UP0, UPT, UR24, 0x1, UPT ;  /* 0x000000011800788c */ /* 0x000fe2000bf05270 */
[----:B------:R-:W-:Y:S01]  /*4500*/  PLOP3.LUT P2, PT, PT, PT, PT, 0x80, 0x8 ;  /* 0x000000000008781c */ /* 0x000fe20003f4f070 */
[----:B------:R-:W-:Y:S02]  /*4510*/  UIADD3 UR4, UPT, UPT, UR10, 0x1, URZ ;  /* 0x000000010a047890 */ /* 0x000fe4000fffe0ff */
[----:B------:R-:W-:Y:S02]  /*4520*/  UIADD3 UR25, UPT, UPT, UR5, 0x90, URZ ;  /* 0x0000009005197890 */ /* 0x000fe4000fffe0ff */
[----:B------:R-:W-:Y:S01]  /*4530*/  UISETP.NE.AND UP1, UPT, UR4, 0x12, UPT ;  /* 0x000000120400788c */ /* 0x000fe2000bf25270 */
[----:B------:R-:W-:Y:S01]  /*4540*/  PLOP3.LUT P0, PT, PT, PT, UP0, 0x80, 0x8 ;  /* 0x000000000008781c */ /* 0x000fe20003f0f008 */
[----:B------:R-:W-:Y:S02]  /*4550*/  UIADD3 UR22, UPT, UPT, UR22, 0x1, URZ ;  /* 0x0000000116167890 */ /* 0x000fe4000fffe0ff */
[----:B------:R-:W-:Y:S02]  /*4560*/  USEL UR6, URZ, 0x1, UP1 ;  /* 0x00000001ff067887 */ /* 0x000fe40008800000 */
[----:B------:R-:W-:Y:S02]  /*4570*/  USEL UR23, UR4, URZ, UP1 ;  /* 0x000000ff04177287 */ /* 0x000fe40008800000 */
[----:B------:R-:W-:Y:S02]  /*4580*/  UIADD3 UR24, UPT, UPT, UR24, -0x1, URZ ;  /* 0xffffffff18187890 */ /* 0x000fe4000fffe0ff */
[----:B------:R-:W-:Y:S01]  /*4590*/  @UP0 ULEA UR4, UR23, UR26, 0x3 ;  /* 0x0000001a17040291 */ /* 0x000fe2000f8e18ff */
[----:B------:R-:W-:Y:S01]  /*45a0*/  LOP3.LUT R2, R2, UR6, RZ, 0x3c, !PT ;  /* 0x0000000602027c12 */ /* 0x000fe2000f8e3cff */
[----:B------:R-:W-:Y:S02]  /*45b0*/  ULEA UR6, UR10, UR30, 0x8 ;  /* 0x0000001e0a067291 */ /* 0x000fe4000f8e40ff */
[----:B------:R-:W-:Y:S01]  /*45c0*/  UISETP.NE.AND UP0, UPT, UR22, UR27, UPT ;  /* 0x0000001b1600728c */ /* 0x000fe2000bf05270 */
[----:B-1----:R-:W-:Y:S01]  /*45d0*/  @P0 SHF.L.U32 R0, R2, 0x1f, RZ ;  /* 0x0000001f02000819 */ /* 0x002fe200000006ff */
[----:B------:R-:W-:Y:S02]  /*45e0*/  UIADD3 UR20, UPT, UPT, UR6, 0x2, URZ ;  /* 0x0000000206147890 */ /* 0x000fe4000fffe0ff */
[----:B------:R-:W-:Y:S01]  /*45f0*/  UIADD3 UR16, UPT, UPT, UR6, 0x4, URZ ;  /* 0x0000000406107890 */ /* 0x000fe2000fffe0ff */
[----:B------:R2:W3:Y:S01]  /*4600*/  @P0 SYNCS.PHASECHK.TRANS64.TRYWAIT P2, [UR4], R0 ;  /* 0x00000000ff0005a7 */ /* 0x0004e20008041104 */
[----:B------:R-:W-:Y:S02]  /*4610*/  ULEA UR4, UR10, UR29, 0x9 ;  /* 0x0000001d0a047291 */ /* 0x000fe4000f8e48ff */
[----:B------:R-:W-:Y:S02]  /*4620*/  UIADD3 UR12, UPT, UPT, UR6, 0x6, URZ ;  /* 0x00000006060c7890 */ /* 0x000fe4000fffe0ff */
[----:B------:R-:W-:Y:S02]  /*4630*/  UIADD3 UR18, UPT, UPT, UR4, 0x2, URZ ;  /* 0x0000000204127890 */ /* 0x000fe4000fffe0ff */
[----:B------:R-:W-:Y:S02]  /*4640*/  UIADD3 UR14, UPT, UPT, UR4, 0x4, URZ ;  /* 0x00000004040e7890 */ /* 0x000fe4000fffe0ff */
[----:B------:R-:W-:Y:S01]  /*4650*/  UIADD3 UR8, UPT, UPT, UR4, 0x6, URZ ;  /* 0x0000000604087890 */ /* 0x000fe2000fffe0ff */
[----:B------:R-:W-:Y:S01]  /*4660*/  UMOV UR7, 0x40004040 ;  /* 0x4000404000077882 */ /* 0x000fe20000000000 */
[----:B------:R-:W-:Y:S01]  /*4670*/  UMOV UR5, 0x40004040 ;  /* 0x4000404000057882 */ /* 0x000fe20000000000 */
[----:B------:R-:W-:Y:S01]  /*4680*/  UMOV UR21, 0x40004040 ;  /* 0x4000404000157882 */ /* 0x000fe20000000000 */
[----:B------:R2:W-:Y:S01]  /*4690*/  UTCQMMA.2CTA gdesc[UR4], gdesc[UR6], tmem[UR11], tmem[UR40], idesc[UR41], UP2 ;  /* 0x00ff2806040075ea */ /* 0x0005e2000920030b */
[----:B------:R-:W-:Y:S01]  /*46a0*/  UPLOP3.LUT UP2, UPT, UPT, UPT, UPT, 0x80, 0x8 ;  /* 0x000000000008789c */ /* 0x000fe20003f4f070 */
[----:B------:R-:W-:Y:S01]  /*46b0*/  UMOV UR19, 0x40004040 ;  /* 0x4000404000137882 */ /* 0x000fe20000000000 */
[----:B------:R-:W-:Y:S01]  /*46c0*/  UMOV UR17, 0x40004040 ;  /* 0x4000404000117882 */ /* 0x000fe20000000000 */
[----:B------:R2:W-:Y:S01]  /*46d0*/  UTCQMMA.2CTA gdesc[UR18], gdesc[UR20], tmem[UR11], tmem[UR38], idesc[UR39], UPT ;  /* 0x00ff2614120075ea */ /* 0x0005e2000ba0030b */
[----:B------:R-:W-:Y:S01]  /*46e0*/  UMOV UR15, 0x40004040 ;  /* 0x40004040000f7882 */ /* 0x000fe20000000000 */
[----:B------:R-:W-:Y:S01]  /*46f0*/  UMOV UR13, 0x40004040 ;  /* 0x40004040000d7882 */ /* 0x000fe20000000000 */
[----:B------:R-:W-:Y:S01]  /*4700*/  UMOV UR9, 0x40004040 ;  /* 0x4000404000097882 */ /* 0x000fe20000000000 */
[----:B------:R2:W-:Y:S01]  /*4710*/  UTCQMMA.2CTA gdesc[UR14], gdesc[UR16], tmem[UR11], tmem[UR36], idesc[UR37], UPT ;  /* 0x00ff24100e0075ea */ /* 0x0005e2000ba0030b */
[----:B------:R2:W-:Y:S01]  /*4720*/  UTCQMMA.2CTA gdesc[UR8], gdesc[UR12], tmem[UR11], tmem[UR34], idesc[UR35], UPT ;  /* 0x00ff220c080075ea */ /* 0x0005e2000ba0030b */
[----:B------:R2:W-:Y:S01]  /*4730*/  UTCBAR.2CTA.MULTICAST [UR25], URZ, UR28 ;  /* 0x000000ff190073e9 */ /* 0x0005e2000820081c */
[----:B------:R-:W-:Y:S01]  /*4740*/  UMOV UR10, UR23 ;  /* 0x00000017000a7c82 */ /* 0x000fe20008000000 */
[----:B------:R-:W-:Y:S05]  /*4750*/  BRA.U UP0, `(.L_x_88) ;  /* 0xfffffffd00507547 */ /* 0x000fea000b83ffff */
.L_x_85:
[----:B--2---:R-:W-:Y:S01]  /*4760*/  UIADD3 UR4, UPT, UPT, UR31, 0x160, URZ ;  /* 0x000001601f047890 */ /* 0x004fe2000fffe0ff */
[----:B------:R-:W-:-:S08]  /*4770*/  UMOV UR22, UR27 ;  /* 0x0000001b00167c82 */ /* 0x000fd00008000000 */
[----:B------:R2:W-:Y:S01]  /*4780*/  UTCBAR.2CTA.MULTICAST [UR4], URZ, UR42 ;  /* 0x000000ff040073e9 */ /* 0x0005e2000820082a */
[----:B------:R-:W-:Y:S02]  /*4790*/  NOP ;  /* 0x0000000000007918 */ /* 0x000fe40000000000 */
.L_x_83:
[----:B--2---:R-:W-:Y:S01]  /*47a0*/  UIADD3 UR4, UPT, UPT, UR32, 0x1, URZ ;  /* 0x0000000120047890 */ /* 0x004fe2000fffe0ff */
[----:B------:R-:W-:-:S03]  /*47b0*/  ISETP.NE.AND P0, PT, R8, 0x2, PT ;  /* 0x000000020800780c */ /* 0x000fc60003f05270 */
[----:B------:R-:W-:Y:S01]  /*47c0*/  UISETP.NE.AND UP0, UPT, UR4, 0x4, UPT ;  /* 0x000000040400788c */ /* 0x000fe2000bf05270 */
[----:B-1----:R-:W-:Y:S02]  /*47d0*/  SEL R0, RZ, 0x1, P0 ;  /* 0x00000001ff007807 */ /* 0x002fe40000000000 */
[----:B------:R-:W-:Y:S01]  /*47e0*/  SEL R8, R8, RZ, P0 ;  /* 0x000000ff08087207 */ /* 0x000fe20000000000 */
[----:B------:R-:W-:Y:S01]  /*47f0*/  USEL UR5, URZ, 0x1, UP0 ;  /* 0x00000001ff057887 */ /* 0x000fe20008000000 */
[----:B------:R-:W-:Y:S01]  /*4800*/  LOP3.LUT R3, R3, R0, RZ, 0x3c, !PT ;  /* 0x0000000003037212 */ /* 0x000fe200078e3cff */
[----:B------:R-:W-:-:S04]  /*4810*/  USEL UR32, UR4, URZ, UP0 ;  /* 0x000000ff04207287 */ /* 0x000fc80008000000 */
[----:B------:R-:W-:Y:S01]  /*4820*/  LOP3.LUT R9, R9, UR5, RZ, 0x3c, !PT ;  /* 0x0000000509097c12 */ /* 0x000fe2000f8e3cff */
[----:B------:R-:W-:Y:S07]  /*4830*/  @P1 BRA `(.L_x_89) ;  /* 0xfffffff800881947 */ /* 0x000fee000383ffff */
[----:B------:R-:W1:Y:S01]  /*4840*/  S2UR UR8, SR_CgaCtaId ;  /* 0x00000000000879c3 */ /* 0x000e620000008800 */
[----:B------:R-:W-:Y:S01]  /*4850*/  ELECT P0, URZ, PT ;  /* 0x0000000000ff782f */ /* 0x000fe20003800000 */
[----:B------:R-:W-:Y:S01]  /*4860*/  HFMA2 R0, -RZ, RZ, 0, 5.9604644775390625e-08 ;  /* 0x00000001ff007431 */ /* 0x000fe200000001ff */
[----:B------:R-:W-:-:S05]  /*4870*/  UMOV UR4, 0x40 ;  /* 0x0000004000047882 */ /* 0x000fca0000000000 */
[----:B------:R-:W-:Y:S01]  /*4880*/  UVIRTCOUNT.DEALLOC.SMPOOL 0x80 ;  /* 0x000000800000784c */ /* 0x000fe20000000000 */
[----:B------:R-:W-:Y:S02]  /*4890*/  UISETP.NE.AND UP1, UPT, UR48, URZ, UPT ;  /* 0x000000ff3000728c */ /* 0x000fe4000bf25270 */
[----:B-1----:R-:W-:-:S09]  /*48a0*/  ULEA UR8, UR8, UR4, 0x18 ;  /* 0x0000000408087291 */ /* 0x002fd2000f8ec0ff */
[----:B------:R1:W-:Y:S01]  /*48b0*/  @P0 STS.U8 [UR8+0x1c], R0 ;  /* 0x00001c00ff000988 */ /* 0x0003e20008000008 */
[----:B------:R-:W-:Y:S05]  /*48c0*/  BRA.U UP1, `(.L_x_90) ;  /* 0x0000000101a07547 */ /* 0x000fea000b800000 */
[----:B------:R-:W-:Y:S01]  /*48d0*/  UIADD3 UR7, UPT, UPT, UR26, 0x180, URZ ;  /* 0x000001801a077890 */ /* 0x000fe2000fffe0ff */
[----:B------:R-:W-:-:S03]  /*48e0*/  SHF.L.U32 R2, R9, 0x1f, RZ ;  /* 0x0000001f09027819 */ /* 0x000fc600000006ff */
[----:B------:R-:W-:-:S09]  /*48f0*/  ULEA UR4, UR32, UR7, 0x3 ;  /* 0x0000000720047291 */ /* 0x000fd2000f8e18ff */
[----:B------:R-:W2:Y:S02]  /*4900*/  SYNCS.PHASECHK.TRANS64.TRYWAIT P0, [UR4], R2 ;  /* 0x00000002ff0075a7 */ /* 0x000ea40008001104 */
[----:B--2---:R-:W-:Y:S05]  /*4910*/  @!P0 BRA `(.L_x_91) ;  /* 0x0000003800dc8947 */ /* 0x004fea0003800000 */
.L_x_179:
        /* <DEDUP_REMOVED lines=9> */
.L_x_181:
        /* <DEDUP_REMOVED lines=9> */
.L_x_183:
[----:B------:R-:W-:-:S04]  /*4a40*/  UIADD3 UR4, UPT, UPT, UR4, 0x1, URZ ;  /* 0x0000000104047890 */ /* 0x000fc8000fffe0ff */
[----:B------:R-:W-:-:S04]  /*4a50*/  UISETP.NE.AND UP0, UPT, UR4, 0x4, UPT ;  /* 0x000000040400788c */ /* 0x000fc8000bf05270 */
[----:B------:R-:W-:Y:S02]  /*4a60*/  USEL UR5, URZ, 0x1, UP0 ;  /* 0x00000001ff057887 */ /* 0x000fe40008000000 */
[----:B------:R-:W-:-:S04]  /*4a70*/  USEL UR4, UR4, URZ, UP0 ;  /* 0x000000ff04047287 */ /* 0x000fc80008000000 */
[----:B------:R-:W-:Y:S01]  /*4a80*/  ULEA UR4, UR4, UR7, 0x3 ;  /* 0x0000000704047291 */ /* 0x000fe2000f8e18ff */
[----:B------:R-:W-:-:S04]  /*4a90*/  LOP3.LUT R2, R2, UR5, RZ, 0x3c, !PT ;  /* 0x0000000502027c12 */ /* 0x000fc8000f8e3cff */
[----:B------:R-:W-:Y:S01]  /*4aa0*/  SHF.L.U32 R2, R2, 0x1f, RZ ;  /* 0x0000001f02027819 */ /* 0x000fe200000006ff */
[----:B-1----:R-:W-:-:S04]  /*4ab0*/  IMAD.U32 R0, RZ, RZ, UR4 ;  /* 0x00000004ff007e24 */ /* 0x002fc8000f8e00ff */
[----:B------:R1:W2:Y:S03]  /*4ac0*/  SYNCS.PHASECHK.TRANS64.TRYWAIT P0, [R0+URZ], R2 ;  /* 0x00000002000075a7 */ /* 0x0002a600080011ff */
[----:B--2---:R-:W-:Y:S05]  /*4ad0*/  @!P0 NANOSLEEP.SYNCS 0x989680 ;  /* 0x009896800000895d */ /* 0x004fea0003900000 */
[----:B------:R-:W2:Y:S02]  /*4ae0*/  @!P0 SYNCS.PHASECHK.TRANS64 P0, [R0+URZ], R2 ;  /* 0x00000002000085a7 */ /* 0x000ea400080010ff */
[----:B--2---:R-:W-:Y:S05]  /*4af0*/  @P0 BRA `(.L_x_94) ;  /* 0x0000000000200947 */ /* 0x004fea0003800000 */
.L_x_95:
[----:B--2---:R2:W4:Y:S02]  /*4b00*/  SYNCS.PHASECHK.TRANS64.TRYWAIT P0, [R0+URZ], R2 ;  /* 0x00000002000075a7 */ /* 0x00452400080011ff */
[----:B----4-:R-:W-:Y:S05]  /*4b10*/  @!P0 NANOSLEEP.SYNCS 0x989680 ;  /* 0x009896800000895d */ /* 0x010fea0003900000 */
[----:B------:R-:W4:Y:S02]  /*4b20*/  @!P0 SYNCS.PHASECHK.TRANS64 P0, [R0+URZ], R2 ;  /* 0x00000002000085a7 */ /* 0x000f2400080010ff */
[----:B----4-:R-:W-:Y:S05]  /*4b30*/  @!P0 BRA `(.L_x_95) ;  /* 0xfffffffc00f08947 */ /* 0x010fea000383ffff */
[----:B------:R-:W-:Y:S05]  /*4b40*/  BRA `(.L_x_94) ;  /* 0x00000000000c7947 */ /* 0x000fea0003800000 */
.L_x_90:
[----:B------:R-:W-:-:S04]  /*4b50*/  UIADD3 UR4, UPT, UPT, UR26, 0x1c0, URZ ;  /* 0x000001c01a047890 */ /* 0x000fc8000fffe0ff */
[----:B------:R-:W-:-:S09]  /*4b60*/  UPRMT UR4, UR47, 0x654, UR4 ;  /* 0x000006542f047896 */ /* 0x000fd20008000004 */
[----:B------:R-:W-:Y:S03]  /*4b70*/  SYNCS.ARRIVE.TRANS64.RED.A1T0 RZ, [UR4], RZ ;  /* 0x000000ffffff79a7 */ /* 0x000fe60008100404 */
.L_x_94:
[----:B-12---:R-:W-:Y:S01]  /*4b80*/  SHF.L.U32 R2, RZ, 0x1f, RZ ;  /* 0x0000001fff027819 */ /* 0x006fe200000006ff */
[----:B------:R-:W-:Y:S01]  /*4b90*/  UIADD3 UR4, UPT, UPT, UR26, 0x1c0, URZ ;  /* 0x000001c01a047890 */ /* 0x000fe2000fffe0ff */
[----:B------:R-:W-:Y:S02]  /*4ba0*/  PLOP3.LUT P0, PT, PT, PT, UP1, 0x80, 0x8 ;  /* 0x000000000008781c */ /* 0x000fe40003f0f018 */
[----:B------:R-:W1:Y:S02]  /*4bb0*/  SYNCS.PHASECHK.TRANS64.TRYWAIT P1, [UR26+0x1c0], R2 ;  /* 0x0001c002ff0075a7 */ /* 0x000e64000802111a */
[----:B-1----:R-:W-:Y:S09]  /*4bc0*/  @!P1 BRA `(.L_x_96) ;  /* 0x0000003800789947 */ /* 0x002ff20003800000 */
.L_x_185:
[----:B------:R-:W-:Y:S01]  /*4bd0*/  @!UP1 UPRMT UR4, UR47, 0x654, UR4 ;  /* 0x000006542f049896 */ /* 0x000fe20008000004 */
[----:B------:R-:W-:Y:S01]  /*4be0*/  UMOV UR5, 0xffff ;  /* 0x0000ffff00057882 */ /* 0x000fe20000000000 */
[----:B------:R-:W-:-:S07]  /*4bf0*/  UMOV UR6, 0x1 ;  /* 0x0000000100067882 */ /* 0x000fce0000000000 */
[----:B------:R-:W-:Y:S01]  /*4c00*/  @!P0 SYNCS.ARRIVE.TRANS64.RED.A1T0 RZ, [UR4], RZ ;  /* 0x000000ffffff89a7 */ /* 0x000fe20008100404 */
[----:B------:R-:W-:Y:S01]  /*4c10*/  NOP ;  /* 0x0000000000007918 */ /* 0x000fe20000000000 */
[----:B-1----:R-:W1:Y:S01]  /*4c20*/  LDS R0, [UR8+0x14] ;  /* 0x00001408ff007984 */ /* 0x002e620008000800 */
[----:B------:R-:W-:-:S04]  /*4c30*/  ULOP3.LUT UR4, UR44, 0xffff, URZ, 0xc0, !UPT ;  /* 0x0000ffff2c047892 */ /* 0x000fc8000f8ec0ff */
[----:B------:R-:W-:-:S04]  /*4c40*/  USHF.R.U32.HI UR4, URZ, 0x5, UR4 ;  /* 0x00000005ff047899 */ /* 0x000fc80008011604 */
[----:B------:R-:W-:Y:S02]  /*4c50*/  USHF.L.U32 UR5, UR5, UR4, URZ ;  /* 0x0000000405057299 */ /* 0x000fe400080006ff */
[----:B------:R-:W-:-:S04]  /*4c60*/  USHF.L.U32 UR4, UR6, UR4, URZ ;  /* 0x0000000406047299 */ /* 0x000fc800080006ff */
[----:B-1----:R-:W-:-:S04]  /*4c70*/  LOP3.LUT R0, R0, UR5, RZ, 0xc0, !PT ;  /* 0x0000000500007c12 */ /* 0x002fc8000f8ec0ff */
[----:B------:R-:W-:-:S13]  /*4c80*/  ISETP.NE.AND P0, PT, R0, UR5, PT ;  /* 0x0000000500007c0c */ /* 0x000fda000bf05270 */
[----:B------:R-:W-:Y:S05]  /*4c90*/  @P0 BRA `(.L_x_97) ;  /* 0x0000000000580947 */ /* 0x000fea0003800000 */
[----:B------:R-:W1:Y:S02]  /*4ca0*/  LDS R0, [UR8+0x18] ;  /* 0x00001808ff007984 */ /* 0x000e640008000800 */
[----:B-1----:R-:W-:-:S04]  /*4cb0*/  LOP3.LUT R0, R0, UR4, RZ, 0xc0, !PT ;  /* 0x0000000400007c12 */ /* 0x002fc8000f8ec0ff */
[----:B------:R-:W-:-:S13]  /*4cc0*/  ISETP.NE.AND P0, PT, R0, UR4, PT ;  /* 0x0000000400007c0c */ /* 0x000fda000bf05270 */
[----:B------:R-:W-:Y:S05]  /*4cd0*/  @P0 BRA `(.L_x_98) ;  /* 0x00000000003c0947 */ /* 0x000fea0003800000 */
[----:B------:R-:W1:Y:S01]  /*4ce0*/  S2R R2, SR_LANEID ;  /* 0x0000000000027919 */ /* 0x000e620000000000 */
[----:B------:R-:W-:-:S06]  /*4cf0*/  ULOP3.LUT UR5, URZ, UR5, URZ, 0x33, !UPT ;  /* 0x00000005ff057292 */ /* 0x000fcc000f8e33ff */
[----:B------:R-:W-:-:S04]  /*4d00*/  IMAD.U32 R0, RZ, RZ, UR5 ;  /* 0x00000005ff007e24 */ /* 0x000fc8000f8e00ff */
[----:B------:R2:W4:Y:S02]  /*4d10*/  REDUX UR7, R0 ;  /* 0x00000000000773c4 */ /* 0x0005240000000000 */
[----:B------:R1:W-:Y:S01]  /*4d20*/  UTCATOMSWS.AND URZ, UR5 ;  /* 0x0000000500ff79e3 */ /* 0x0003e20008000000 */
[----:B--2---:R-:W-:Y:S01]  /*4d30*/  LOP3.LUT R0, RZ, UR4, RZ, 0x33, !PT ;  /* 0x00000004ff007c12 */ /* 0x004fe2000f8e33ff */
[----:B------:R-:W-:Y:S02]  /*4d40*/  VOTEU.ANY UR4, UPT, PT ;  /* 0x0000000000047886 */ /* 0x000fe400038e0100 */
[----:B------:R-:W-:Y:S02]  /*4d50*/  UFLO.U32 UR4, UR4 ;  /* 0x00000004000472bd */ /* 0x000fe400080e0000 */
[----:B------:R-:W2:Y:S04]  /*4d60*/  REDUX UR6, R0 ;  /* 0x00000000000673c4 */ /* 0x000ea80000000000 */
[----:B-1----:R-:W-:-:S02]  /*4d70*/  ISETP.EQ.U32.AND P0, PT, R2, UR4, PT ;  /* 0x0000000402007c0c */ /* 0x002fc4000bf02070 */
[----:B----4-:R-:W-:-:S11]  /*4d80*/  MOV R2, UR7 ;  /* 0x0000000700027c02 */ /* 0x010fd60008000f00 */
[----:B------:R1:W-:Y:S01]  /*4d90*/  @P0 ATOMS.AND RZ, [UR8+0x14], R2 ;  /* 0x00001402ffff098c */ /* 0x0003e2000a800008 */
[----:B--2---:R-:W-:-:S05]  /*4da0*/  IMAD.U32 R0, RZ, RZ, UR6 ;  /* 0x00000006ff007e24 */ /* 0x004fca000f8e00ff */
[----:B------:R1:W-:Y:S01]  /*4db0*/  @P0 ATOMS.AND RZ, [UR8+0x18], R0 ;  /* 0x00001800ffff098c */ /* 0x0003e2000a800008 */
[----:B------:R-:W-:Y:S05]  /*4dc0*/  BRA `(.L_x_99) ;  /* 0x0000000000147947 */ /* 0x000fea0003800000 */
.L_x_98:
[----:B------:R-:W-:Y:S02]  /*4dd0*/  MOV R2, 0x4df0 ;  /* 0x00004df000027802 */ /* 0x000fe40000000f00 */
[----:B---3-5:R-:W-:Y:S05]  /*4de0*/  CALL.REL.NOINC `($__internal_0_$__cuda_sm10x_tcgen05_guardrail_trap_col_being_dealloced_not_returned_by_alloc) ;  /* 0x00000038008c7944 */ /* 0x028fea0003c00000 */
[----:B------:R-:W-:Y:S05]  /*4df0*/  BRA `(.L_x_99) ;  /* 0x0000000000087947 */ /* 0x000fea0003800000 */
.L_x_97:
[----:B------:R-:W-:Y:S02]  /*4e00*/  MOV R2, 0x4e20 ;  /* 0x00004e2000027802 */ /* 0x000fe40000000f00 */
[----:B---3-5:R-:W-:Y:S05]  /*4e10*/  CALL.REL.NOINC `($__internal_2_$__cuda_sm10x_tcgen05_guardrail_trap_unallocated_columns_being_dealloced) ;  /* 0x0000003800987944 */ /* 0x028fea0003c00000 */
.L_x_99:
[----:B------:R-:W-:Y:S01]  /*4e20*/  NOP ;  /* 0x0000000000007918 */ /* 0x000fe20000000000 */
[----:B------:R-:W-:Y:S05]  /*4e30*/  EXIT ;  /* 0x000000000000794d */ /* 0x000fea0003800000 */
.L_x_70:
[----:B------:R-:W-:-:S09]  /*4e40*/  UISETP.NE.OR UP0, UPT, UR13, 0x3, !UP4 ;  /* 0x000000030d00788c */ /* 0x000fd2000e705670 */
[----:B------:R-:W-:Y:S05]  /*4e50*/  BRA.U UP0, `(.L_x_100) ;  /* 0x0000000d00347547 */ /* 0x000fea000b800000 */
[----:B------:R-:W2:Y:S01]  /*4e60*/  LDCU.64 UR4, c[0x0][0x888] ;  /* 0x00011100ff0477ac */ /* 0x000ea20008000a00 */
[----:B------:R-:W3:Y:S01]  /*4e70*/  S2UR UR10, SR_CgaCtaId ;  /* 0x00000000000a79c3 */ /* 0x000ee20000008800 */
[----:B------:R-:W-:Y:S02]  /*4e80*/  HFMA2 R9, -RZ, RZ, 0, 0 ;  /* 0x00000000ff097431 */ /* 0x000fe400000001ff */
[----:B------:R-:W-:Y:S01]  /*4e90*/  IMAD.MOV.U32 R11, RZ, RZ, 0x1 ;  /* 0x00000001ff0b7424 */ /* 0x000fe200078e00ff */
[----:B------:R-:W4:Y:S01]  /*4ea0*/  LDCU UR33, c[0x0][0x370] ;  /* 0x00006e00ff2177ac */ /* 0x000f220008000800 */
[----:B------:R-:W-:Y:S01]  /*4eb0*/  IMAD.MOV.U32 R10, RZ, RZ, RZ ;  /* 0x000000ffff0a7224 */ /* 0x000fe200078e00ff */
[----:B------:R-:W-:Y:S01]  /*4ec0*/  MOV R8, 0x1000 ;  /* 0x0000100000087802 */ /* 0x000fe20000000f00 */
[----:B------:R-:W4:Y:S01]  /*4ed0*/  LDCU.128 UR28, c[0x0][0xb10] ;  /* 0x00016200ff1c77ac */ /* 0x000f220008000c00 */
[----:B------:R-:W1:Y:S01]  /*4ee0*/  LDC.64 R12, c[0x0][0x348] ;  /* 0x0000d200ff0c7b82 */ /* 0x000e620000000a00 */
[----:B------:R-:W3:Y:S01]  /*4ef0*/  LDCU UR32, c[0x0][0x374] ;  /* 0x00006e80ff2077ac */ /* 0x000ee20008000800 */
[----:B------:R-:W3:Y:S01]  /*4f00*/  LDCU.64 UR26, c[0x0][0x890] ;  /* 0x00011200ff1a77ac */ /* 0x000ee20008000a00 */
[----:B--2---:R-:W-:Y:S01]  /*4f10*/  UISETP.NE.U32.AND UP0, UPT, UR4, URZ, UPT ;  /* 0x000000ff0400728c */ /* 0x004fe2000bf05070 */
[----:B------:R-:W2:Y:S01]  /*4f20*/  LDCU UR16, c[0x0][0xb0c] ;  /* 0x00016180ff1077ac */ /* 0x000ea20008000800 */
[----:B------:R-:W2:Y:S01]  /*4f30*/  LDCU UR38, c[0x0][0xb20] ;  /* 0x00016400ff2677ac */ /* 0x000ea20008000800 */
[----:B------:R-:W2:Y:S01]  /*4f40*/  LDCU UR4, c[0x0][0xb30] ;  /* 0x00016600ff0477ac */ /* 0x000ea20008000800 */
[----:B------:R-:W-:Y:S01]  /*4f50*/  UMOV UR17, 0x400 ;  /* 0x0000040000117882 */ /* 0x000fe20000000000 */
[----:B----4-:R-:W-:-:S02]  /*4f60*/  UIMAD.WIDE.U32 UR6, UR33, UR28, URZ ;  /* 0x0000001c210672a5 */ /* 0x010fc4000f8e00ff */
[----:B---3--:R-:W-:Y:S02]  /*4f70*/  UIMAD.WIDE.U32 UR8, UR32, UR31, URZ ;  /* 0x0000001f200872a5 */ /* 0x008fe4000f8e00ff */
[----:B------:R-:W-:Y:S02]  /*4f80*/  ULEA UR17, UR10, UR17, 0x18 ;  /* 0x000000110a117291 */ /* 0x000fe4000f8ec0ff */
[----:B------:R-:W-:Y:S02]  /*4f90*/  UISETP.NE.U32.AND UP6, UPT, UR26, URZ, UPT ;  /* 0x000000ff1a00728c */ /* 0x000fe4000bfc5070 */
[----:B------:R-:W-:Y:S02]  /*4fa0*/  UIADD3 UR34, UPT, UPT, UR17, 0x120, URZ ;  /* 0x0000012011227890 */ /* 0x000fe4000fffe0ff */
[----:B------:R-:W-:Y:S02]  /*4fb0*/  UISETP.NE.AND.EX UP5, UPT, UR5, URZ, UPT, UP0 ;  /* 0x000000ff0500728c */ /* 0x000fe4000bfa5300 */
[----:B------:R-:W-:Y:S01]  /*4fc0*/  UISETP.NE.AND UP0, UPT, UR42, 0x1, UPT ;  /* 0x000000012a00788c */ /* 0x000fe2000bf05270 */
[----:B------:R-:W-:Y:S01]  /*4fd0*/  UMOV UR6, UR7 ;  /* 0x0000000700067c82 */ /* 0x000fe20008000000 */
[----:B------:R-:W-:Y:S01]  /*4fe0*/  UMOV UR35, UR9 ;  /* 0x0000000900237c82 */ /* 0x000fe20008000000 */
[----:B--2---:R-:W-:-:S02]  /*4ff0*/  UISETP.NE.AND UP0, UPT, UR16, 0x1, UPT ;  /* 0x000000011000788c */ /* 0x004fc4000bf05270 */
[----:B------:R-:W-:Y:S02]  /*5000*/  UPLOP3.LUT UP4, UPT, UPT, UPT, UPT, 0x40, 0x4 ;  /* 0x000000000004789c */ /* 0x000fe40003f8e870 */
[----:B------:R-:W-:Y:S01]  /*5010*/  UISETP.GE.AND UP2, UPT, UR42, 0x1, UPT ;  /* 0x000000012a00788c */ /* 0x000fe2000bf46270 */
[----:B------:R-:W2:Y:S01]  /*5020*/  LDCU.64 UR14, c[0x0][0xb28] ;  /* 0x00016500ff0e77ac */ /* 0x000ea20008000a00 */
[----:B------:R-:W-:Y:S02]  /*5030*/  UISETP.NE.AND.EX UP6, UPT, UR27, URZ, UPT, UP6 ;  /* 0x000000ff1b00728c */ /* 0x000fe4000bfc5360 */
[----:B------:R-:W-:Y:S02]  /*5040*/  UPRMT UR34, UR10, 0x654, UR34 ;  /* 0x000006540a227896 */ /* 0x000fe40008000022 */
[----:B------:R-:W-:Y:S02]  /*5050*/  USHF.R.U32.HI UR37, URZ, UR29, UR6 ;  /* 0x0000001dff257299 */ /* 0x000fe40008011606 */
[----:B------:R-:W-:-:S02]  /*5060*/  USHF.R.U32.HI UR35, URZ, UR38, UR35 ;  /* 0x00000026ff237299 */ /* 0x000fc40008011623 */
[----:B------:R-:W-:Y:S02]  /*5070*/  UISETP.NE.AND UP0, UPT, UR30, 0x1, UPT ;  /* 0x000000011e00788c */ /* 0x000fe4000bf05270 */
[----:B-1----:R-:W-:-:S11]  /*5080*/  UISETP.NE.AND UP3, UPT, UR4, 0x1, UPT ;  /* 0x000000010400788c */ /* 0x002fd6000bf65270 */
.L_x_108:
[C---:B------:R-:W-:Y:S02]  /*5090*/  LEA R3, R10.reuse, UR17, 0x3 ;  /* 0x000000110a037c11 */ /* 0x040fe4000f8e18ff */
[----:B------:R-:W-:Y:S02]  /*50a0*/  SHF.L.U32 R0, R9, 0x1f, RZ ;  /* 0x0000001f09007819 */ /* 0x000fe400000006ff */
[----:B------:R-:W-:Y:S02]  /*50b0*/  LEA R4, R10, UR17, 0x4 ;  /* 0x000000110a047c11 */ /* 0x000fe4000f8e20ff */
[----:B-1----:R-:W1:Y:S02]  /*50c0*/  SYNCS.PHASECHK.TRANS64.TRYWAIT P0, [R3+URZ+0x140], R0 ;  /* 0x00014000030075a7 */ /* 0x002e6400080011ff */
[----:B-1----:R-:W-:Y:S05]  /*50d0*/  @!P0 BRA `(.L_x_101) ;  /* 0x00000034004c8947 */ /* 0x002fea0003800000 */
.L_x_186:
        /* <DEDUP_REMOVED lines=8> */
[----:B---3--:R-:W-:Y:S11]  /*5160*/  LOP3.LUT P0, RZ, R6, 0x1, RZ, 0xc0, !PT ;  /* 0x0000000106ff7812 */ /* 0x008ff6000780c0ff */
[----:B------:R-:W-:Y:S02]  /*5170*/  @!UPT UIADD3 URZ, UPT, UPT, URZ, URZ, URZ ;  /* 0x000000fffffff290 */ /* 0x000fe4000fffe0ff */
[----:B----4-:R-:W-:Y:S01]  /*5180*/  VOTEU.ANY UP2, P0 ;  /* 0x0000000000ff7886 */ /* 0x010fe20000040100 */
[----:B------:R-:W-:Y:S11]  /*5190*/  PLOP3.LUT P0, PT, PT, PT, UP2, 0x80, 0x8 ;  /* 0x000000000008781c */ /* 0x000ff60003f0f028 */
[----:B------:R-:W-:Y:S02]  /*51a0*/  @!UPT UIADD3 URZ, UPT, UPT, URZ, URZ, URZ ;  /* 0x000000fffffff290 */ /* 0x000fe4000fffe0ff */
[----:B-1----:R-:W-:Y:S02]  /*51b0*/  @P0 SHF.R.U32.HI R0, RZ, 0x10, R5 ;  /* 0x00000010ff000819 */ /* 0x002fe40000011605 */
[----:B------:R-:W-:Y:S02]  /*51c0*/  @P0 MOV R2, R4 ;  /* 0x0000000400020202 */ /* 0x000fe40000000f00 */
[----:B------:R-:W-:Y:S01]  /*51d0*/  @P0 R2UR UR4, R0 ;  /* 0x00000000000402ca */ /* 0x000fe200000e0000 */
[----:B------:R-:W-:Y:S01]  /*51e0*/  VIADD R0, R3, 0x150 ;  /* 0x0000015003007836 */ /* 0x000fe20000000000 */
[----:B------:R-:W-:Y:S02]  /*51f0*/  @P0 LOP3.LUT R4, R5, 0xffff, RZ, 0xc0, !PT ;  /* 0x0000ffff05040812 */ /* 0x000fe400078ec0ff */
[----:B------:R-:W-:Y:S02]  /*5200*/  @P0 R2UR UR6, R2 ;  /* 0x00000000020602ca */ /* 0x000fe400000e0000 */
[----:B------:R-:W-:Y:S02]  /*5210*/  PRMT R0, RZ, 0x654, R0 ;  /* 0x00000654ff007816 */ /* 0x000fe40000000000 */
[----:B------:R-:W-:Y:S02]  /*5220*/  @P0 R2UR UR5, R4 ;  /* 0x00000000040502ca */ /* 0x000fe400000e0000 */
[----:B------:R1:W-:Y:S03]  /*5230*/  SYNCS.ARRIVE.TRANS64.RED.A1T0 RZ, [R0+URZ], RZ ;  /* 0x000000ff00ff79a7 */ /* 0x0003e600081004ff */
[----:B------:R-:W-:Y:S04]  /*5240*/  @UP2 UMOV UR25, UR4 ;  /* 0x0000000400192c82 */ /* 0x000fe80008000000 */
[----:B------:R-:W-:Y:S04]  /*5250*/  @UP2 UMOV UR13, UR6 ;  /* 0x00000006000d2c82 */ /* 0x000fe80008000000 */
[----:B------:R-:W-:Y:S01]  /*5260*/  @UP2 UMOV UR7, UR5 ;  /* 0x0000000500072c82 */ /* 0x000fe20008000000 */
[----:B------:R-:W-:Y:S05]  /*5270*/  BRA.U !UP0, `(.L_x_102) ;  /* 0x0000000108c07547 */ /* 0x000fea000b800000 */
[----:B------:R-:W-:Y:S02]  /*5280*/  UIMAD.WIDE.U32 UR10, UR7, UR31, URZ ;  /* 0x0000001f070a72a5 */ /* 0x000fe4000f8e00ff */
[----:B------:R-:W-:Y:S02]  /*5290*/  UP2UR UR12, UPR, URZ, 0x4 ;  /* 0x00000004ff0c7883 */ /* 0x000fe40008000000 */
[----:B------:R-:W-:Y:S02]  /*52a0*/  UISETP.NE.AND UP2, UPT, UR30, 0x1, UPT ;  /* 0x000000011e00788c */ /* 0x000fe4000bf45270 */
[----:B------:R-:W-:Y:S02]  /*52b0*/  UIMAD.WIDE.U32 UR18, UR13, UR28, URZ ;  /* 0x0000001c0d1272a5 */ /* 0x000fe4000f8e00ff */
[----:B------:R-:W-:Y:S02]  /*52c0*/  USEL UR4, UR32, UR35, !UP2 ;  /* 0x0000002320047287 */ /* 0x000fe4000d000000 */
[----:B------:R-:W-:Y:S02]  /*52d0*/  UISETP.NE.AND UP0, UPT, UR16, 0x1, UPT ;  /* 0x000000011000788c */ /* 0x000fe4000bf05270 */
[----:B------:R-:W-:Y:S02]  /*52e0*/  UP2UR UR24, UPR, URZ, 0x2 ;  /* 0x00000002ff187883 */ /* 0x000fe40008000000 */
[----:B------:R-:W-:Y:S02]  /*52f0*/  UISETP.NE.AND UP1, UPT, UR42, 0x1, UPT ;  /* 0x000000012a00788c */ /* 0x000fe4000bf25270 */
[----:B--2---:R-:W-:Y:S02]  /*5300*/  UIMAD.WIDE.U32 UR20, UR4, UR14, URZ ;  /* 0x0000000e041472a5 */ /* 0x004fe4000f8e00ff */
[----:B------:R-:W-:Y:S01]  /*5310*/  USEL UR8, UR33, UR37, !UP0 ;  /* 0x0000002521087287 */ /* 0x000fe2000c000000 */
[----:B------:R-:W-:Y:S02]  /*5320*/  UMOV UR5, UR11 ;  /* 0x0000000b00057c82 */ /* 0x000fe40008000000 */
[----:B------:R-:W-:Y:S02]  /*5330*/  USHF.R.U32.HI UR6, URZ, UR38, UR5 ;  /* 0x00000026ff067299 */ /* 0x000fe40008011605 */
[----:B------:R-:W-:Y:S02]  /*5340*/  UIMAD.WIDE.U32 UR22, UR8, UR14, URZ ;  /* 0x0000000e081672a5 */ /* 0x000fe4000f8e00ff */
[----:B------:R-:W-:Y:S02]  /*5350*/  USEL UR6, UR7, UR6, !UP2 ;  /* 0x0000000607067287 */ /* 0x000fe4000d000000 */
[----:B------:R-:W-:Y:S02]  /*5360*/  UISETP.NE.AND UP2, UPT, UR12, URZ, UPT ;  /* 0x000000ff0c00728c */ /* 0x000fe4000bf45270 */
[----:B------:R-:W-:Y:S01]  /*5370*/  UIMAD.WIDE.U32 UR10, UR6, UR14, URZ ;  /* 0x0000000e060a72a5 */ /* 0x000fe2000f8e00ff */
[----:B------:R-:W-:Y:S02]  /*5380*/  UMOV UR5, UR19 ;  /* 0x0000001300057c82 */ /* 0x000fe40008000000 */
[----:B------:R-:W-:Y:S03]  /*5390*/  USHF.R.U32.HI UR9, URZ, UR29, UR5 ;  /* 0x0000001dff097299 */ /* 0x000fe60008011605 */
[----:B------:R-:W-:Y:S02]  /*53a0*/  UMOV UR5, UR21 ;  /* 0x0000001500057c82 */ /* 0x000fe40008000000 */
[----:B------:R-:W-:Y:S03]  /*53b0*/  @UP1 USHF.R.U32.HI UR4, URZ, UR15, UR5 ;  /* 0x0000000fff041299 */ /* 0x000fe60008011605 */
[----:B------:R-:W-:Y:S01]  /*53c0*/  UMOV UR5, UR23 ;  /* 0x0000001700057c82 */ /* 0x000fe20008000000 */
[----:B------:R-:W-:Y:S02]  /*53d0*/  UIMAD UR4, UR42, UR4, URZ ;  /* 0x000000042a0472a4 */ /* 0x000fe4000f8e02ff */
[----:B------:R-:W-:Y:S02]  /*53e0*/  @UP1 USHF.R.U32.HI UR8, URZ, UR15, UR5 ;  /* 0x0000000fff081299 */ /* 0x000fe40008011605 */
[----:B------:R-:W-:Y:S02]  /*53f0*/  USEL UR5, UR13, UR9, !UP0 ;  /* 0x000000090d057287 */ /* 0x000fe4000c000000 */
[----:B------:R-:W-:Y:S02]  /*5400*/  UIMAD UR9, UR42, UR8, URZ ;  /* 0x000000082a0972a4 */ /* 0x000fe4000f8e02ff */
[----:B------:R-:W-:Y:S03]  /*5410*/  UISETP.GE.AND UP0, UPT, UR6, UR4, UPT ;  /* 0x000000040600728c */ /* 0x000fe6000bf06270 */
[----:B------:R-:W-:Y:S01]  /*5420*/  UMOV UR4, UR11 ;  /* 0x0000000b00047c82 */ /* 0x000fe20008000000 */
[----:B------:R-:W-:Y:S02]  /*5430*/  UISETP.GE.OR UP0, UPT, UR5, UR9, UP0 ;  /* 0x000000090500728c */ /* 0x000fe40008706670 */
[----:B------:R-:W-:Y:S02]  /*5440*/  USHF.R.U32.HI UR4, URZ, UR15, UR4 ;  /* 0x0000000fff047299 */ /* 0x000fe40008011604 */
[----:B------:R-:W-:Y:S02]  /*5450*/  UIMAD.WIDE.U32 UR10, UR5, UR14, URZ ;  /* 0x0000000e050a72a5 */ /* 0x000fe4000f8e00ff */
[----:B------:R-:W-:Y:S04]  /*5460*/  USEL UR12, UR6, UR4, !UP1 ;  /* 0x00000004060c7287 */ /* 0x000fe8000c800000 */
[----:B------:R-:W-:Y:S01]  /*5470*/  UIADD3 UR9, UPT, UPT, -UR12, URZ, URZ ;  /* 0x000000ff0c097290 */ /* 0x000fe2000fffe1ff */
[----:B------:R-:W-:Y:S02]  /*5480*/  @!UP0 UMOV UR4, UR11 ;  /* 0x0000000b00048c82 */ /* 0x000fe40008000000 */
[----:B------:R-:W-:Y:S02]  /*5490*/  @!UP0 USHF.R.U32.HI UR4, URZ, UR15, UR4 ;  /* 0x0000000fff048299 */ /* 0x000fe40008011604 */
[----:B------:R-:W-:Y:S02]  /*54a0*/  UIMAD UR9, UR42, UR9, UR6 ;  /* 0x000000092a0972a4 */ /* 0x000fe4000f8e0206 */
[----:B------:R-:W-:Y:S02]  /*54b0*/  @!UP0 USEL UR4, UR5, UR4, !UP1 ;  /* 0x0000000405048287 */ /* 0x000fe4000c800000 */
[----:B------:R-:W-:Y:S02]  /*54c0*/  UISETP.NE.AND UP1, UPT, UR24, URZ, UPT ;  /* 0x000000ff1800728c */ /* 0x000fe4000bf25270 */
[----:B------:R-:W-:Y:S02]  /*54d0*/  @!UP0 UIMAD UR9, UR8, UR9, UR4 ;  /* 0x00000009080982a4 */ /* 0x000fe4000f8e0204 */
[----:B------:R-:W-:Y:S02]  /*54e0*/  @!UP0 UIADD3 UR10, UPT, UPT, UR12, -UR4, URZ ;  /* 0x800000040c0a8290 */ /* 0x000fe4000fffe0ff */
[----:B------:R-:W-:Y:S02]  /*54f0*/  UIADD3 UR4, UPT, UPT, -UR5, URZ, URZ ;  /* 0x000000ff05047290 */ /* 0x000fe4000fffe1ff */
[----:B------:R-:W-:Y:S02]  /*5500*/  UIADD3 UR8, UPT, UPT, -UR6, URZ, URZ ;  /* 0x000000ff06087290 */ /* 0x000fe4000fffe1ff */
[----:B------:R-:W-:Y:S02]  /*5510*/  @!UP0 UIMAD UR6, UR10, UR42, UR5 ;  /* 0x0000002a0a0682a4 */ /* 0x000fe4000f8e0205 */
[----:B------:R-:W-:Y:S02]  /*5520*/  UIMAD UR13, UR16, UR4, UR13 ;  /* 0x00000004100d72a4 */ /* 0x000fe4000f8e020d */
[----:B------:R-:W-:Y:S01]  /*5530*/  UIMAD UR7, UR30, UR8, UR7 ;  /* 0x000000081e0772a4 */ /* 0x000fe2000f8e0207 */
[----:B------:R-:W-:Y:S02]  /*5540*/  @!UP0 UMOV UR5, UR9 ;  /* 0x0000000900058c82 */ /* 0x000fe40008000000 */
[----:B------:R-:W-:Y:S02]  /*5550*/  UIMAD UR13, UR5, UR16, UR13 ;  /* 0x00000010050d72a4 */ /* 0x000fe4000f8e020d */
[----:B------:R-:W-:Y:S11]  /*5560*/  UIMAD UR7, UR6, UR30, UR7 ;  /* 0x0000001e060772a4 */ /* 0x000ff6000f8e0207 */
[----:B------:R-:W-:Y:S01]  /*5570*/  @!UPT UIADD3 URZ, UPT, UPT, URZ, URZ, URZ ;  /* 0x000000fffffff290 */ /* 0x000fe2000fffe0ff */
.L_x_102:
[----:B------:R-:W3:Y:S01]  /*5580*/  @!UP3 LDCU.128 UR20, c[0x0][0xb10] ;  /* 0x00016200ff14b7ac */ /* 0x000ee20008000c00 */
[----:B------:R-:W-:Y:S02]  /*5590*/  ISETP.NE.U32.AND P0, PT, RZ, UR26, PT ;  /* 0x0000001aff007c0c */ /* 0x000fe4000bf05070 */
[----:B------:R-:W-:Y:S02]  /*55a0*/  SHF.L.U32 R2, R11, 0x1f, RZ ;  /* 0x0000001f0b027819 */ /* 0x000fe400000006ff */
[----:B------:R-:W-:Y:S01]  /*55b0*/  ISETP.NE.AND.EX P0, PT, RZ, UR27, PT, P0 ;  /* 0x0000001bff007c0c */ /* 0x000fe2000bf05300 */
[----:B------:R-:W4:Y:S01]  /*55c0*/  @!UP3 LDCU UR5, c[0x0][0xb0c] ;  /* 0x00016180ff05b7ac */ /* 0x000f220008000800 */
[----:B---3--:R-:W-:Y:S07]  /*55d0*/  UIMAD.WIDE.U32 UR8, UR13, UR20, URZ ;  /* 0x000000140d0872a5 */ /* 0x008fee000f8e00ff */
[----:B------:R-:W-:Y:S01]  /*55e0*/  @!UP3 UMOV UR4, UR9 ;  /* 0x000000090004bc82 */ /* 0x000fe20008000000 */
[----:B----4-:R-:W-:Y:S02]  /*55f0*/  @!UP3 UISETP.NE.AND UP0, UPT, UR5, 0x1, UPT ;  /* 0x000000010500b88c */ /* 0x010fe4000bf05270 */
[----:B------:R-:W-:Y:S02]  /*5600*/  @!UP3 USHF.R.U32.HI UR4, URZ, UR21, UR4 ;  /* 0x00000015ff04b299 */ /* 0x000fe40008011604 */
[----:B------:R-:W-:Y:S02]  /*5610*/  UIMAD.WIDE.U32 UR8, UR7, UR23, URZ ;  /* 0x00000017070872a5 */ /* 0x000fe4000f8e00ff */
[----:B------:R-:W-:Y:S02]  /*5620*/  @!UP3 USEL UR10, UR13, UR4, !UP0 ;  /* 0x000000040d0ab287 */ /* 0x000fe4000c000000 */
[----:B------:R-:W-:Y:S03]  /*5630*/  @!UP3 UISETP.NE.AND UP0, UPT, UR22, 0x1, UPT ;  /* 0x000000011600b88c */ /* 0x000fe6000bf05270 */
[----:B------:R-:W-:Y:S02]  /*5640*/  @!UP3 UMOV UR6, UR9 ;  /* 0x000000090006bc82 */ /* 0x000fe40008000000 */
[----:B------:R-:W3:Y:S02]  /*5650*/  @!UP3 LDCU UR4, c[0x0][0xb20] ;  /* 0x00016400ff04b7ac */ /* 0x000ee40008000800 */
[----:B---3--:R-:W-:Y:S04]  /*5660*/  @!UP3 USHF.R.U32.HI UR6, URZ, UR4, UR6 ;  /* 0x00000004ff06b299 */ /* 0x008fe80008011606 */
[----:B------:R-:W-:Y:S04]  /*5670*/  @!UP3 USEL UR6, UR7, UR6, !UP0 ;  /* 0x000000060706b287 */ /* 0x000fe8000c000000 */
[----:B------:R-:W-:Y:S02]  /*5680*/  @!UP3 UIADD3 UR4, UPT, UPT, -UR10, UR6, URZ ;  /* 0x000000060a04b290 */ /* 0x000fe4000fffe1ff */
[----:B------:R-:W-:Y:S02]  /*5690*/  @!UP3 UIADD3 UR6, UPT, UPT, UR10, -UR6, URZ ;  /* 0x800000060a06b290 */ /* 0x000fe4000fffe0ff */
[----:B------:R-:W-:Y:S02]  /*56a0*/  @!UP3 UIMAD UR13, UR4, UR5, UR13 ;  /* 0x00000005040db2a4 */ /* 0x000fe4000f8e020d */
[----:B------:R-:W-:Y:S01]  /*56b0*/  @!UP3 UIMAD UR7, UR6, UR22, UR7 ;  /* 0x000000160607b2a4 */ /* 0x000fe2000f8e0207 */
[----:B------:R-:W-:Y:S11]  /*56c0*/  BRA.U UP4, `(.L_x_103) ;  /* 0x0000000104107547 */ /* 0x000ff6000b800000 */
[----:B------:R-:W-:Y:S04]  /*56d0*/  MOV R3, UR43 ;  /* 0x0000002b00037c02 */ /* 0x000fe80008000f00 */
[----:B------:R-:W-:Y:S04]  /*56e0*/  SHF.L.U32 R3, R3, 0x1f, RZ ;  /* 0x0000001f03037819 */ /* 0x000fe800000006ff */
[----:B------:R-:W3:Y:S02]  /*56f0*/  SYNCS.PHASECHK.TRANS64.TRYWAIT P1, [UR17+0x138], R3 ;  /* 0x00013803ff0075a7 */ /* 0x000ee40008021111 */
[----:B---3--:R-:W-:Y:S05]  /*5700*/  @!P1 BRA `(.L_x_104) ;  /* 0x0000002c00d49947 */ /* 0x008fea0003800000 */
.L_x_103:
[----:B------:R-:W-:Y:S05]  /*5710*/  BRA.U !UP6, `(.L_x_105) ;  /* 0x000000010e387547 */ /* 0x000fea000b800000 */
[----:B------:R-:W-:Y:S01]  /*5720*/  UPLOP3.LUT UP1, UPT, UPT, UPT, UP5, 0x80, 0x8 ;  /* 0x000000000008789c */ /* 0x000fe20003f2f050 */
[----:B-1----:R-:W-:Y:S01]  /*5730*/  HFMA2 R0, -RZ, RZ, 0, 5.9604644775390625e-08 ;  /* 0x00000001ff007431 */ /* 0x002fe200000001ff */
[----:B------:R-:W1:Y:S01]  /*5740*/  LDCU.64 UR8, c[0x0][0x358] ;  /* 0x00006b00ff0877ac */ /* 0x000e620008000a00 */
[----:B------:R-:W-:Y:S03]  /*5750*/  IMAD.MOV.U32 R80, RZ, RZ, 0x1 ;  /* 0x00000001ff507424 */ /* 0x000fe600078e00ff */
[----:B------:R-:W-:Y:S05]  /*5760*/  PLOP3.LUT P1, PT, PT, PT, UP1, 0x80, 0x8 ;  /* 0x000000000008781c */ /* 0x000fea0003f2f018 */
[----:B------:R-:W3:Y:S01]  /*5770*/  @UP1 LDCU.64 UR4, c[0x0][0x888] ;  /* 0x00011100ff0417ac */ /* 0x000ee20008000a00 */
[----:B------:R-:W-:Y:S07]  /*5780*/  @UP1 UIMAD UR6, UR36, UR26, URZ ;  /* 0x0000001a240612a4 */ /* 0x000fee000f8e02ff */
[----:B------:R-:W-:Y:S01]  /*5790*/  @!P1 PRMT R80, R0, 0x7610, R80 ;  /* 0x0000761000509816 */ /* 0x000fe20000000050 */
[----:B---3--:R-:W-:Y:S06]  /*57a0*/  @UP1 UIMAD.WIDE UR4, UR6, 0x4, UR4 ;  /* 0x00000004060418a5 */ /* 0x008fec000f8e0204 */
[----:B------:R-:W-:Y:S01]  /*57b0*/  IMAD.U32 R4, RZ, RZ, UR4 ;  /* 0x00000004ff047e24 */ /* 0x000fe2000f8e00ff */
[----:B------:R-:W-:Y:S04]  /*57c0*/  MOV R5, UR5 ;  /* 0x0000000500057c02 */ /* 0x000fe80008000f00 */
[----:B------:R-:W3:Y:S01]  /*57d0*/  @!UP1 LDCU UR4, c[0x0][0x880] ;  /* 0x00011000ff0497ac */ /* 0x000ee20008000800 */
[----:B-1---5:R4:W5:Y:S02]  /*57e0*/  @P1 LDG.E R39, desc[UR8][R4.64] ;  /* 0x0000000804271981 */ /* 0x022964000c1e1900 */
[----:B---34-:R-:W-:Y:S07]  /*57f0*/  @!P1 IMAD.U32 R39, RZ, RZ, UR4 ;  /* 0x00000004ff279e24 */ /* 0x018fee000f8e00ff */
.L_x_105:
[----:B-----5:R-:W-:Y:S01]  /*5800*/  @!P0 FSETP.EQ.AND P2, PT, R39, RZ, PT ;  /* 0x000000ff2700820b */ /* 0x020fe20003f42000 */
[----:B------:R-:W-:Y:S01]  /*5810*/  @!UPT UIADD3 URZ, UPT, UPT, URZ, URZ, URZ ;  /* 0x000000fffffff290 */ /* 0x000fe2000fffe0ff */
[----:B------:R-:W-:Y:S11]  /*5820*/  @!P0 BRA `(.L_x_106) ;  /* 0x0000000000148947 */ /* 0x000ff60003800000 */
[----:B------:R-:W-:Y:S02]  /*5830*/  LOP3.LUT P0, RZ, R80, 0xff, RZ, 0xc0, !PT ;  /* 0x000000ff50ff7812 */ /* 0x000fe4000780c0ff */
[----:B------:R-:W-:Y:S04]  /*5840*/  PLOP3.LUT P2, PT, PT, PT, UP1, 0x80, 0x8 ;  /* 0x000000000008781c */ /* 0x000fe80003f4f018 */
[----:B------:R-:W-:Y:S07]  /*5850*/  PLOP3.LUT P2, PT, P2, PT, PT, 0x8, 0x80 ;  /* 0x000000000080781c */ /* 0x000fee000174e170 */
[----:B------:R-:W-:Y:S11]  /*5860*/  @P0 FSETP.EQ.AND P2, PT, R39, RZ, PT ;  /* 0x000000ff2700020b */ /* 0x000ff60003f42000 */
[----:B------:R-:W-:Y:S02]  /*5870*/  @!UPT UIADD3 URZ, UPT, UPT, URZ, URZ, URZ ;  /* 0x000000fffffff290 */ /* 0x000fe4000fffe0ff */
.L_x_106:
[----:B------:R-:W3:Y:S01]  /*5880*/  SYNCS.PHASECHK.TRANS64.TRYWAIT P0, [UR17+0x128], R2 ;  /* 0x00012802ff0075a7 */ /* 0x000ee20008001111 */
[----:B------:R-:W-:Y:S02]  /*5890*/  ELECT P1, URZ, PT ;  /* 0x0000000000ff782f */ /* 0x000fe40003820000 */
[----:B------:R-:W-:Y:S01]  /*58a0*/  IADD3 R10, PT, PT, R10, 0x1, RZ ;  /* 0x000000010a0a7810 */ /* 0x000fe20007ffe0ff */
[----:B---3--:R-:W-:Y:S10]  /*58b0*/  @!P0 BRA `(.L_x_107) ;  /* 0x0000002c00808947 */ /* 0x008ff40003800000 */
.L_x_189:
[----:B------:R-:W-:Y:S01]  /*58c0*/  PLOP3.LUT P1, PT, P2, P1, PT, 0xf2, 0x2f ;  /* 0x00000000002f781c */ /* 0x000fe20001723e72 */
[----:B------:R-:W-:Y:S01]  /*58d0*/  UMOV UR18, 0x0 ;  /* 0x0000000000127882 */ /* 0x000fe20000000000 */
[----:B------:R-:W-:Y:S01]  /*58e0*/  UMOV UR19, 0x10000000 ;  /* 0x1000000000137882 */ /* 0x000fe20000000000 */
[----:B------:R-:W-:Y:S01]  /*58f0*/  UMOV UR12, UR36 ;  /* 0x00000024000c7c82 */ /* 0x000fe20008000000 */
[----:B------:R-:W-:Y:S01]  /*5900*/  LOP3.LUT R11, R11, 0x1, RZ, 0x3c, !PT ;  /* 0x000000010b0b7812 */ /* 0x000fe200078e3cff */
[----:B------:R-:W-:Y:S01]  /*5910*/  UMOV UR36, UR25 ;  /* 0x0000001900247c82 */ /* 0x000fe20008000000 */
[----:B------:R-:W-:Y:S07]  /*5920*/  UPLOP3.LUT UP4, UPT, UPT, UPT, UPT, 0x80, 0x8 ;  /* 0x000000000008789c */ /* 0x000fee0003f8f070 */
[----:B-1----:R-:W-:Y:S01]  /*5930*/  @!P1 IADD3 R2, P0, PT, R12, 0x580, RZ ;  /* 0x000005800c029810 */ /* 0x002fe20007f1e0ff */
[----:B------:R-:W-:Y:S03]  /*5940*/  VOTEU.ALL UP0, P1 ;  /* 0x0000000000ff7886 */ /* 0x000fe60000800000 */
[----:B------:R-:W-:Y:S01]  /*5950*/  @!P1 R2UR UR5, R2 ;  /* 0x00000000020592ca */ /* 0x000fe200000e0000 */
[----:B------:R-:W-:Y:S01]  /*5960*/  @!P1 IMAD.X R0, RZ, RZ, R13, P0 ;  /* 0x000000ffff009224 */ /* 0x000fe200000e060d */
[----:B------:R-:W-:Y:S01]  /*5970*/  @!UP0 USHF.L.U32 UR10, UR46, 0x6, URZ ;  /* 0x000000062e0a8899 */ /* 0x000fe200080006ff */
[----:B------:R-:W-:Y:S01]  /*5980*/  ISETP.NE.AND P0, PT, R10, 0x2, PT ;  /* 0x000000020a00780c */ /* 0x000fe20003f05270 */
[----:B------:R-:W-:Y:S02]  /*5990*/  @!UP0 USHF.L.U32 UR11, UR45, 0x6, URZ ;  /* 0x000000062d0b8899 */ /* 0x000fe400080006ff */
[----:B------:R-:W-:Y:S01]  /*59a0*/  @!P1 R2UR UR4, R0 ;  /* 0x00000000000492ca */ /* 0x000fe200000e0000 */
[----:B------:R-:W-:Y:S01]  /*59b0*/  @!UP0 UIADD3 UR8, UPT, UPT, UR17, 0x200, URZ ;  /* 0x0000020011088890 */ /* 0x000fe2000fffe0ff */
[----:B------:R-:W-:Y:S01]  /*59c0*/  SEL R0, RZ, 0x1, P0 ;  /* 0x00000001ff007807 */ /* 0x000fe20000000000 */
[----:B------:R-:W-:Y:S01]  /*59d0*/  @!UP0 UIADD3 UR9, UPT, UPT, UR17, 0x120, URZ ;  /* 0x0000012011098890 */ /* 0x000fe2000fffe0ff */
[----:B------:R-:W-:Y:S01]  /*59e0*/  SEL R10, R10, RZ, P0 ;  /* 0x000000ff0a0a7207 */ /* 0x000fe20000000000 */
[----:B------:R-:W-:Y:S01]  /*59f0*/  VOTEU.ALL UP0, P1 ;  /* 0x0000000000ff7886 */ /* 0x000fe20000800000 */
[----:B------:R-:W-:Y:S01]  /*5a00*/  LOP3.LUT R9, R9, R0, RZ, 0x3c, !PT ;  /* 0x0000000009097212 */ /* 0x000fe200078e3cff */
[----:B------:R-:W-:Y:S01]  /*5a10*/  IMAD.U32 R2, RZ, RZ, UR5 ;  /* 0x00000005ff027e24 */ /* 0x000fe2000f8e00ff */
[----:B------:R-:W-:Y:S02]  /*5a20*/  UIADD3 UR46, UPT, UPT, UR7, UR59, URZ ;  /* 0x0000003b072e7290 */ /* 0x000fe4000fffe0ff */
[----:B------:R-:W-:Y:S03]  /*5a30*/  UIADD3 UR45, UPT, UPT, UR13, UR55, URZ ;  /* 0x000000370d2d7290 */ /* 0x000fe6000fffe0ff */
[----:B------:R-:W-:Y:S01]  /*5a40*/  IMAD.U32 R3, RZ, RZ, UR4 ;  /* 0x00000004ff037e24 */ /* 0x000fe2000f8e00ff */
[----:B------:R-:W-:Y:S04]  /*5a50*/  @!P1 R2UR UR4, R2 ;  /* 0x00000000020492ca */ /* 0x000fe800000e0000 */
[----:B------:R-:W-:Y:S11]  /*5a60*/  @!P1 R2UR UR5, R3 ;  /* 0x00000000030592ca */ /* 0x000ff600000e0000 */
[----:B------:R-:W-:Y:S02]  /*5a70*/  @!UPT UIADD3 URZ, UPT, UPT, URZ, URZ, URZ ;  /* 0x000000fffffff290 */ /* 0x000fe4000fffe0ff */
[----:B------:R1:W-:Y:S01]  /*5a80*/  @!UP0 UTMALDG.3D [UR8], [UR4], desc[UR18] ;  /* 0x00001208040085b4 */ /* 0x0003e20008011000 */
[----:B------:R1:W-:Y:S01]  /*5a90*/  @!P1 SYNCS.ARRIVE.TRANS64.RED.A0TR RZ, [UR17+0x120], R8 ;  /* 0x00012008ffff99a7 */ /* 0x0003e20008300411 */
[----:B------:R-:W-:Y:S01]  /*5aa0*/  SYNCS.ARRIVE.TRANS64.RED.A1T0 RZ, [UR34], RZ ;  /* 0x000000ffffff79a7 */ /* 0x000fe20008100422 */
[----:B------:R-:W-:Y:S05]  /*5ab0*/  BRA.U UP2, `(.L_x_108) ;  /* 0xfffffff502747547 */ /* 0x000fea000b83ffff */
[----:B------:R-:W-:Y:S07]  /*5ac0*/  MOV R0, UR17 ;  /* 0x0000001100007c02 */ /* 0x000fee0008000f00 */
.L_x_109:
[----:B---3--:R-:W-:-:S04]  /*5ad0*/  SHF.L.U32 R2, R11, 0x1f, RZ ;  /* 0x0000001f0b027819 */ /* 0x008fc800000006ff */
[----:B------:R3:W4:Y:S03]  /*5ae0*/  SYNCS.PHASECHK.TRANS64.TRYWAIT P0, [R0+URZ+0x128], R2 ;  /* 0x00012802000075a7 */ /* 0x00072600080011ff */
[----:B----4-:R-:W-:Y:S05]  /*5af0*/  @!P0 NANOSLEEP.SYNCS 0x989680 ;  /* 0x009896800000895d */ /* 0x010fea0003900000 */
[----:B------:R-:W4:Y:S02]  /*5b00*/  @!P0 SYNCS.PHASECHK.TRANS64 P0, [R0+URZ+0x128], R2 ;  /* 0x00012802000085a7 */ /* 0x000f2400080010ff */
[----:B-12-4-:R-:W-:Y:S05]  /*5b10*/  @P0 EXIT ;  /* 0x000000000000094d */ /* 0x016fea0003800000 */
[----:B------:R-:W-:Y:S05]  /*5b20*/  BRA `(.L_x_109) ;  /* 0xfffffffc00e87947 */ /* 0x000fea000383ffff */
.L_x_100:
[----:B------:R-:W-:-:S06]  /*5b30*/  UISETP.GE.AND UP0, UPT, UR13, 0x4, UPT ;  /* 0x000000040d00788c */ /* 0x000fcc000bf06270 */
[----:B------:R-:W-:-:S13]  /*5b40*/  PLOP3.LUT P0, PT, PT, PT, UP0, 0x80, 0x8 ;  /* 0x000000000008781c */ /* 0x000fda0003f0f008 */
[----:B-1----:R-:W-:Y:S05]  /*5b50*/  @!P0 EXIT ;  /* 0x000000000000894d */ /* 0x002fea0003800000 */
[----:B------:R-:W1:Y:S08]  /*5b60*/  S2UR UR4, SR_CgaCtaId ;  /* 0x00000000000479c3 */ /* 0x000e700000008800 */
[----:B------:R-:W-:Y:S01]  /*5b70*/  BAR.SYNC.DEFER_BLOCKING 0x6, 0xa0 ;  /* 0x0182800000007b1d */ /* 0x000fe20000010000 */
[----:B------:R-:W-:Y:S01]  /*5b80*/  IMAD.SHL.U32 R6, R69, 0x40, RZ ;  /* 0x0000004045067824 */ /* 0x000fe200078e00ff */
[----:B------:R-:W-:Y:S01]  /*5b90*/  SHF.R.U32.HI R7, RZ, 0x1, R69 ;  /* 0x00000001ff077819 */ /* 0x000fe20000011645 */
[----:B------:R-:W-:Y:S01]  /*5ba0*/  IMAD.SHL.U32 R3, R81, 0x800, RZ ;  /* 0x0000080051037824 */ /* 0x000fe200078e00ff */
[----:B------:R-:W-:Y:S01]  /*5bb0*/  CS2R R84, SRZ ;  /* 0x0000000000547805 */ /* 0x000fe2000001ff00 */
[C---:B------:R-:W-:Y:S01]  /*5bc0*/  IMAD.U32 R37, R69.reuse, 0x10000, RZ ;  /* 0x0001000045257824 */ /* 0x040fe200078e00ff */
[----:B------:R-:W-:Y:S01]  /*5bd0*/  UMOV UR44, 0x400 ;  /* 0x00000400002c7882 */ /* 0x000fe20000000000 */
[C---:B------:R-:W-:Y:S01]  /*5be0*/  LOP3.LUT R2, R6.reuse, 0x180, RZ, 0xc0, !PT ;  /* 0x0000018006027812 */ /* 0x040fe200078ec0ff */
[----:B------:R-:W2:Y:S01]  /*5bf0*/  LDC.64 R74, c[0x0][0x888] ;  /* 0x00022200ff4a7b82 */ /* 0x000ea20000000a00 */
[----:B------:R-:W-:Y:S01]  /*5c00*/  LOP3.LUT R6, R6, 0x640, RZ, 0xc0, !PT ;  /* 0x0000064006067812 */ /* 0x000fe200078ec0ff */
[----:B------:R-:W-:Y:S01]  /*5c10*/  IMAD.MOV.U32 R36, RZ, RZ, RZ ;  /* 0x000000ffff247224 */ /* 0x000fe200078e00ff */
[----:B------:R-:W-:Y:S01]  /*5c20*/  LOP3.LUT R7, R2, 0x20, R7, 0xf8, !PT ;  /* 0x0000002002077812 */ /* 0x000fe200078ef807 */
[----:B------:R-:W-:Y:S01]  /*5c30*/  IMAD.SHL.U32 R2, R69, 0x8, RZ ;  /* 0x0000000845027824 */ /* 0x000fe200078e00ff */
[----:B------:R-:W-:Y:S01]  /*5c40*/  LOP3.LUT R3, R6, 0x800, R3, 0xf8, !PT ;  /* 0x0000080006037812 */ /* 0x000fe200078ef803 */
[----:B------:R-:W-:Y:S01]  /*5c50*/  IMAD.MOV.U32 R86, RZ, RZ, RZ ;  /* 0x000000ffff567224 */ /* 0x000fe200078e00ff */
[----:B------:R-:W3:Y:S01]  /*5c60*/  LDCU UR53, c[0x0][0x370] ;  /* 0x00006e00ff3577ac */ /* 0x000ee20008000800 */
[----:B------:R-:W4:Y:S01]  /*5c70*/  LDC.64 R76, c[0x0][0x890] ;  /* 0x00022400ff4c7b82 */ /* 0x000f220000000a00 */
[----:B------:R-:W-:Y:S01]  /*5c80*/  LOP3.LUT R2, R7, 0x30, R2, 0x78, !PT ;  /* 0x0000003007027812 */ /* 0x000fe200078e7802 */
[----:B------:R-:W-:Y:S01]  /*5c90*/  IMAD.MOV.U32 R83, RZ, RZ, RZ ;  /* 0x000000ffff537224 */ /* 0x000fe200078e00ff */
[----:B------:R-:W2:Y:S02]  /*5ca0*/  LDCU.64 UR62, c[0x0][0x348] ;  /* 0x00006900ff3e77ac */ /* 0x000ea40008000a00 */
[----:B------:R-:W-:Y:S01]  /*5cb0*/  LOP3.LUT R79, R3, R2, RZ, 0xfc, !PT ;  /* 0x00000002034f7212 */ /* 0x000fe200078efcff */
[----:B------:R-:W-:Y:S01]  /*5cc0*/  IMAD.SHL.U32 R3, R81, 0x200000, RZ ;  /* 0x0020000051037824 */ /* 0x000fe200078e00ff */
[----:B-1----:R-:W-:Y:S01]  /*5cd0*/  ULEA UR44, UR4, UR44, 0x18 ;  /* 0x0000002c042c7291 */ /* 0x002fe2000f8ec0ff */
[----:B------:R-:W1:Y:S01]  /*5ce0*/  LDC.64 R72, c[0x0][0x8b0] ;  /* 0x00022c00ff487b82 */ /* 0x000e620000000a00 */
[----:B------:R-:W-:Y:S01]  /*5cf0*/  IMAD.SHL.U32 R2, R69, 0x10, RZ ;  /* 0x0000001045027824 */ /* 0x000fe200078e00ff */
[----:B------:R-:W1:Y:S01]  /*5d00*/  LDCU UR43, c[0x0][0xb0c] ;  /* 0x00016180ff2b77ac */ /* 0x000e620008000800 */
[----:B------:R-:W-:-:S02]  /*5d10*/  LOP3.LUT R3, R3, 0x200000, RZ, 0xc0, !PT ;  /* 0x0020000003037812 */ /* 0x000fc400078ec0ff */
[----:B------:R-:W-:Y:S01]  /*5d20*/  VIADD R78, R79, UR44 ;  /* 0x0000002c4f4e7c36 */ /* 0x000fe20008000000 */
[----:B------:R-:W-:Y:S01]  /*5d30*/  UIADD3 UR4, UPT, UPT, UR44, 0x1200, URZ ;  /* 0x000012002c047890 */ /* 0x000fe2000fffe0ff */
[----:B------:R-:W-:Y:S01]  /*5d40*/  LOP3.LUT R37, R3, 0x400000, R37, 0xf8, !PT ;  /* 0x0040000003257812 */ /* 0x000fe200078ef825 */
[----:B------:R-:W3:Y:S01]  /*5d50*/  LDS R0, [UR44+0x1f0] ;  /* 0x0001f02cff007984 */ /* 0x000ee20008000800 */
[----:B------:R-:W1:Y:S01]  /*5d60*/  LDC.64 R70, c[0x0][0x8a8] ;  /* 0x00022a00ff467b82 */ /* 0x000e620000000a00 */
[----:B------:R-:W-:Y:S01]  /*5d70*/  LOP3.LUT R2, R2, 0x20, RZ, 0xc0, !PT ;  /* 0x0000002002027812 */ /* 0x000fe200078ec0ff */
[----:B------:R-:W1:Y:S01]  /*5d80*/  LDCU UR61, c[0x0][0xb20] ;  /* 0x00016400ff3d77ac */ /* 0x000e620008000800 */
[----:B------:R-:W-:Y:S02]  /*5d90*/  IMAD.U32 R87, RZ, RZ, UR4 ;  /* 0x00000004ff577e24 */ /* 0x000fe4000f8e00ff */
[----:B------:R-:W-:Y:S01]  /*5da0*/  IADD3 R78, PT, PT, -R2, 0x200, R78 ;  /* 0x00000200024e7810 */ /* 0x000fe20007ffe14e */
[----:B------:R-:W1:Y:S01]  /*5db0*/  LDCU UR39, c[0x0][0xb30] ;  /* 0x00016600ff2777ac */ /* 0x000e620008000800 */
[----:B------:R-:W1:Y:S01]  /*5dc0*/  LDCU.64 UR56, c[0x0][0x888] ;  /* 0x00011100ff3877ac */ /* 0x000e620008000a00 */
[----:B------:R-:W1:Y:S01]  /*5dd0*/  LDCU.64 UR40, c[0x0][0xb28] ;  /* 0x00016500ff2877ac */ /* 0x000e620008000a00 */
[----:B------:R-:W1:Y:S01]  /*5de0*/  LDCU.128 UR48, c[0x0][0xb10] ;  /* 0x00016200ff3077ac */ /* 0x000e620008000c00 */
[----:B------:R-:W1:Y:S01]  /*5df0*/  LDCU UR52, c[0x0][0x374] ;  /* 0x00006e80ff3477ac */ /* 0x000e620008000800 */
[----:B------:R-:W-:Y:S01]  /*5e00*/  UIADD3 UR58, UPT, UPT, UR44, 0x200, URZ ;  /* 0x000002002c3a7890 */ /* 0x000fe2000fffe0ff */
[----:B--234-:R-:W-:-:S11]  /*5e10*/  IMAD.IADD R37, R0, 0x1, R37 ;  /* 0x0000000100257824 */ /* 0x01cfd600078e0225 */
.L_x_127:
[----:B------:R-:W-:Y:S02]  /*5e20*/  LEA R3, R83, UR44, 0x3 ;  /* 0x0000002c53037c11 */ /* 0x000fe4000f8e18ff */
[----:B------:R-:W-:Y:S02]  /*5e30*/  SHF.L.U32 R0, R85, 0x1f, RZ ;  /* 0x0000001f55007819 */ /* 0x000fe400000006ff */
[----:B-1----:R-:W-:Y:S02]  /*5e40*/  LEA R4, R83, UR44, 0x4 ;  /* 0x0000002c53047c11 */ /* 0x002fe4000f8e20ff */
[----:B------:R-:W2:Y:S02]  /*5e50*/  SYNCS.PHASECHK.TRANS64.TRYWAIT P0, [R3+URZ+0x140], R0 ;  /* 0x00014000030075a7 */ /* 0x000ea400080011ff */
[----:B--2---:R-:W-:Y:S05]  /*5e60*/  @!P0 BRA `(.L_x_110) ;  /* 0x00000028002c8947 */ /* 0x004fea0003800000 */
.L_x_190:
        /* <DEDUP_REMOVED lines=11> */
[----:B------:R-:W-:Y:S01]  /*5f20*/  PLOP3.LUT P0, PT, PT, PT, UP1, 0x80, 0x8 ;  /* 0x000000000008781c */ /* 0x000fe20003f0f018 */
[----:B------:R-:W-:Y:S11]  /*5f30*/  UP2UR UR47, UPR, URZ, 0x2 ;  /* 0x00000002ff2f7883 */ /* 0x000ff60008000000 */
[----:B------:R-:W-:Y:S01]  /*5f40*/  @!UPT UIADD3 URZ, UPT, UPT, URZ, URZ, URZ ;  /* 0x000000fffffff290 */ /* 0x000fe2000fffe0ff */
[----:B--2---:R-:W-:Y:S02]  /*5f50*/  @P0 SHF.R.U32.HI R0, RZ, 0x10, R5 ;  /* 0x00000010ff000819 */ /* 0x004fe40000011605 */
        /* <DEDUP_REMOVED lines=12> */
[----:B-1----:R-:W-:Y:S02]  /*6020*/  UIMAD.WIDE.U32 UR4, UR52, UR51, URZ ;  /* 0x00000033340472a5 */ /* 0x002fe4000f8e00ff */
[----:B------:R-:W-:Y:S02]  /*6030*/  UIMAD.WIDE.U32 UR6, UR53, UR48, URZ ;  /* 0x00000030350672a5 */ /* 0x000fe4000f8e00ff */
[----:B------:R-:W-:Y:S02]  /*6040*/  UISETP.NE.AND UP0, UPT, UR50, 0x1, UPT ;  /* 0x000000013200788c */ /* 0x000fe4000bf05270 */
[----:B------:R-:W-:Y:S02]  /*6050*/  UIMAD.WIDE.U32 UR8, UR37, UR51, URZ ;  /* 0x00000033250872a5 */ /* 0x000fe4000f8e00ff */
[----:B------:R-:W-:Y:S02]  /*6060*/  UIMAD.WIDE.U32 UR10, UR38, UR48, URZ ;  /* 0x00000030260a72a5 */ /* 0x000fe4000f8e00ff */
[----:B------:R-:W-:Y:S02]  /*6070*/  UISETP.NE.AND UP1, UPT, UR43, 0x1, UPT ;  /* 0x000000012b00788c */ /* 0x000fe4000bf25270 */
[----:B------:R-:W-:Y:S01]  /*6080*/  UISETP.NE.AND UP2, UPT, UR42, 0x1, UPT ;  /* 0x000000012a00788c */ /* 0x000fe2000bf45270 */
[----:B------:R-:W-:Y:S02]  /*6090*/  UMOV UR4, UR5 ;  /* 0x0000000500047c82 */ /* 0x000fe40008000000 */
[----:B------:R-:W-:Y:S03]  /*60a0*/  USHF.R.U32.HI UR5, URZ, UR61, UR4 ;  /* 0x0000003dff057299 */ /* 0x000fe60008011604 */
[----:B------:R-:W-:Y:S02]  /*60b0*/  UMOV UR4, UR7 ;  /* 0x0000000700047c82 */ /* 0x000fe40008000000 */
[----:B------:R-:W-:Y:S02]  /*60c0*/  USHF.R.U32.HI UR7, URZ, UR49, UR4 ;  /* 0x00000031ff077299 */ /* 0x000fe40008011604 */
[----:B------:R-:W-:Y:S02]  /*60d0*/  USEL UR4, UR52, UR5, !UP0 ;  /* 0x0000000534047287 */ /* 0x000fe4000c000000 */
[----:B------:R-:W-:Y:S01]  /*60e0*/  USEL UR7, UR53, UR7, !UP1 ;  /* 0x0000000735077287 */ /* 0x000fe2000c800000 */
[----:B------:R-:W-:Y:S01]  /*60f0*/  UMOV UR5, UR9 ;  /* 0x0000000900057c82 */ /* 0x000fe20008000000 */
[----:B------:R-:W-:Y:S02]  /*6100*/  UIMAD.WIDE.U32 UR8, UR4, UR40, URZ ;  /* 0x00000028040872a5 */ /* 0x000fe4000f8e00ff */
[----:B------:R-:W-:Y:S03]  /*6110*/  USHF.R.U32.HI UR6, URZ, UR61, UR5 ;  /* 0x0000003dff067299 */ /* 0x000fe60008011605 */
[----:B------:R-:W-:Y:S01]  /*6120*/  UMOV UR5, UR11 ;  /* 0x0000000b00057c82 */ /* 0x000fe20008000000 */
[----:B------:R-:W-:Y:S02]  /*6130*/  UIMAD.WIDE.U32 UR10, UR7, UR40, URZ ;  /* 0x00000028070a72a5 */ /* 0x000fe4000f8e00ff */
[----:B------:R-:W-:Y:S02]  /*6140*/  USHF.R.U32.HI UR12, URZ, UR49, UR5 ;  /* 0x00000031ff0c7299 */ /* 0x000fe40008011605 */
[----:B------:R-:W-:Y:S01]  /*6150*/  USEL UR6, UR37, UR6, !UP0 ;  /* 0x0000000625067287 */ /* 0x000fe2000c000000 */
[----:B------:R-:W-:Y:S02]  /*6160*/  UMOV UR5, UR9 ;  /* 0x0000000900057c82 */ /* 0x000fe40008000000 */
[----:B------:R-:W-:Y:S01]  /*6170*/  UMOV UR10, UR11 ;  /* 0x0000000b000a7c82 */ /* 0x000fe20008000000 */
[----:B------:R-:W-:Y:S02]  /*6180*/  @UP2 USHF.R.U32.HI UR4, URZ, UR41, UR5 ;  /* 0x00000029ff042299 */ /* 0x000fe40008011605 */
[----:B------:R-:W-:Y:S02]  /*6190*/  @UP2 USHF.R.U32.HI UR7, URZ, UR41, UR10 ;  /* 0x00000029ff072299 */ /* 0x000fe4000801160a */
[----:B------:R-:W-:Y:S02]  /*61a0*/  UIMAD UR4, UR42, UR4, URZ ;  /* 0x000000042a0472a4 */ /* 0x000fe4000f8e02ff */
[----:B------:R-:W-:Y:S02]  /*61b0*/  UIMAD.WIDE.U32 UR10, UR6, UR40, URZ ;  /* 0x00000028060a72a5 */ /* 0x000fe4000f8e00ff */
[----:B------:R-:W-:Y:S02]  /*61c0*/  USEL UR5, UR38, UR12, !UP1 ;  /* 0x0000000c26057287 */ /* 0x000fe4000c800000 */
[----:B------:R-:W-:Y:S02]  /*61d0*/  UIMAD UR8, UR42, UR7, URZ ;  /* 0x000000072a0872a4 */ /* 0x000fe4000f8e02ff */
[----:B------:R-:W-:Y:S03]  /*61e0*/  UISETP.GE.AND UP0, UPT, UR6, UR4, UPT ;  /* 0x000000040600728c */ /* 0x000fe6000bf06270 */
[----:B------:R-:W-:Y:S01]  /*61f0*/  UMOV UR4, UR11 ;  /* 0x0000000b00047c82 */ /* 0x000fe20008000000 */
[----:B------:R-:W-:Y:S02]  /*6200*/  UISETP.GE.OR UP0, UPT, UR5, UR8, UP0 ;  /* 0x000000080500728c */ /* 0x000fe40008706670 */
[----:B------:R-:W-:Y:S02]  /*6210*/  USHF.R.U32.HI UR4, URZ, UR41, UR4 ;  /* 0x00000029ff047299 */ /* 0x000fe40008011604 */
[----:B------:R-:W-:Y:S02]  /*6220*/  UIMAD.WIDE.U32 UR8, UR5, UR40, URZ ;  /* 0x00000028050872a5 */ /* 0x000fe4000f8e00ff */
[----:B------:R-:W-:Y:S02]  /*6230*/  USEL UR11, UR6, UR4, !UP2 ;  /* 0x00000004060b7287 */ /* 0x000fe4000d000000 */
[----:B------:R-:W-:Y:S02]  /*6240*/  UIADD3 UR8, UPT, UPT, -UR5, URZ, URZ ;  /* 0x000000ff05087290 */ /* 0x000fe4000fffe1ff */
[----:B------:R-:W-:Y:S01]  /*6250*/  UIADD3 UR10, UPT, UPT, -UR11, URZ, URZ ;  /* 0x000000ff0b0a7290 */ /* 0x000fe2000fffe1ff */
[----:B------:R-:W-:Y:S01]  /*6260*/  @!UP0 UMOV UR4, UR9 ;  /* 0x0000000900048c82 */ /* 0x000fe20008000000 */
[----:B------:R-:W-:Y:S02]  /*6270*/  UIADD3 UR9, UPT, UPT, -UR6, URZ, URZ ;  /* 0x000000ff06097290 */ /* 0x000fe4000fffe1ff */
[----:B------:R-:W-:Y:S02]  /*6280*/  @!UP0 USHF.R.U32.HI UR4, URZ, UR41, UR4 ;  /* 0x00000029ff048299 */ /* 0x000fe40008011604 */
[----:B------:R-:W-:Y:S02]  /*6290*/  UIMAD UR10, UR42, UR10, UR6 ;  /* 0x0000000a2a0a72a4 */ /* 0x000fe4000f8e0206 */
[----:B------:R-:W-:Y:S04]  /*62a0*/  @!UP0 USEL UR4, UR5, UR4, !UP2 ;  /* 0x0000000405048287 */ /* 0x000fe8000d000000 */
[----:B------:R-:W-:Y:S02]  /*62b0*/  @!UP0 UIMAD UR10, UR7, UR10, UR4 ;  /* 0x0000000a070a82a4 */ /* 0x000fe4000f8e0204 */
[----:B------:R-:W-:Y:S02]  /*62c0*/  @!UP0 UIADD3 UR11, UPT, UPT, UR11, -UR4, URZ ;  /* 0x800000040b0b8290 */ /* 0x000fe4000fffe0ff */
[----:B------:R-:W-:Y:S02]  /*62d0*/  UIMAD UR7, UR43, UR8, UR38 ;  /* 0x000000082b0772a4 */ /* 0x000fe4000f8e0226 */
[----:B------:R-:W-:Y:S02]  /*62e0*/  @!UP0 UIMAD UR6, UR11, UR42, UR5 ;  /* 0x0000002a0b0682a4 */ /* 0x000fe4000f8e0205 */
[----:B------:R-:W-:Y:S01]  /*62f0*/  UIMAD UR4, UR50, UR9, UR37 ;  /* 0x00000009320472a4 */ /* 0x000fe2000f8e0225 */
[----:B------:R-:W-:Y:S02]  /*6300*/  @!UP0 UMOV UR5, UR10 ;  /* 0x0000000a00058c82 */ /* 0x000fe40008000000 */
[----:B------:R-:W-:Y:S02]  /*6310*/  UIMAD UR38, UR5, UR43, UR7 ;  /* 0x0000002b052672a4 */ /* 0x000fe4000f8e0207 */
[----:B------:R-:W-:Y:S11]  /*6320*/  UIMAD UR37, UR6, UR50, UR4 ;  /* 0x00000032062572a4 */ /* 0x000ff6000f8e0204 */
[----:B------:R-:W-:Y:S01]  /*6330*/  @!UPT UIADD3 URZ, UPT, UPT, URZ, URZ, URZ ;  /* 0x000000fffffff290 */ /* 0x000fe2000fffe0ff */
.L_x_111:
[----:B-1----:R-:W-:Y:S01]  /*6340*/  UISETP.NE.AND UP0, UPT, UR39, 0x1, UPT ;  /* 0x000000012700788c */ /* 0x002fe2000bf05270 */
[----:B------:R-:W-:Y:S10]  /*6350*/  IADD3 R83, PT, PT, R83, 0x1, RZ ;  /* 0x0000000153537810 */ /* 0x000ff40007ffe0ff */
[----:B------:R-:W1:Y:S01]  /*6360*/  @!UP0 LDCU.128 UR12, c[0x0][0xb10] ;  /* 0x00016200ff0c87ac */ /* 0x000e620008000c00 */
[----:B------:R-:W3:Y:S01]  /*6370*/  @!UP0 LDCU UR5, c[0x0][0xb0c] ;  /* 0x00016180ff0587ac */ /* 0x000ee20008000800 */
[----:B------:R-:W4:Y:S01]  /*6380*/  @!UP0 LDCU UR10, c[0x0][0xb20] ;  /* 0x00016400ff0a87ac */ /* 0x000f220008000800 */
[----:B-1----:R-:W-:Y:S02]  /*6390*/  UIMAD.WIDE.U32 UR8, UR38, UR12, URZ ;  /* 0x0000000c260872a5 */ /* 0x002fe4000f8e00ff */
[----:B------:R-:W-:Y:S02]  /*63a0*/  UIMAD.WIDE.U32 UR6, UR37, UR15, URZ ;  /* 0x0000000f250672a5 */ /* 0x000fe4000f8e00ff */
[----:B------:R-:W-:Y:S03]  /*63b0*/  @!UP0 UISETP.NE.AND UP1, UPT, UR14, 0x1, UPT ;  /* 0x000000010e00888c */ /* 0x000fe6000bf25270 */
[----:B------:R-:W-:Y:S01]  /*63c0*/  @!UP0 UMOV UR4, UR9 ;  /* 0x0000000900048c82 */ /* 0x000fe20008000000 */
[----:B---3--:R-:W-:Y:S02]  /*63d0*/  @!UP0 UISETP.NE.AND UP2, UPT, UR5, 0x1, UPT ;  /* 0x000000010500888c */ /* 0x008fe4000bf45270 */
[----:B------:R-:W-:Y:S01]  /*63e0*/  @!UP0 USHF.R.U32.HI UR4, URZ, UR13, UR4 ;  /* 0x0000000dff048299 */ /* 0x000fe20008011604 */
[----:B------:R-:W-:Y:S02]  /*63f0*/  @!UP0 UMOV UR6, UR7 ;  /* 0x0000000700068c82 */ /* 0x000fe40008000000 */
[----:B----4-:R-:W-:Y:S02]  /*6400*/  @!UP0 USHF.R.U32.HI UR6, URZ, UR10, UR6 ;  /* 0x0000000aff068299 */ /* 0x010fe40008011606 */
[----:B------:R-:W-:Y:S02]  /*6410*/  @!UP0 USEL UR7, UR38, UR4, !UP2 ;  /* 0x0000000426078287 */ /* 0x000fe4000d000000 */
[----:B------:R-:W-:Y:S04]  /*6420*/  @!UP0 USEL UR6, UR37, UR6, !UP1 ;  /* 0x0000000625068287 */ /* 0x000fe8000c800000 */
[----:B------:R-:W-:Y:S02]  /*6430*/  @!UP0 UIADD3 UR4, UPT, UPT, -UR7, UR6, URZ ;  /* 0x0000000607048290 */ /* 0x000fe4000fffe1ff */
[----:B------:R-:W-:Y:S02]  /*6440*/  @!UP0 UIADD3 UR6, UPT, UPT, UR7, -UR6, URZ ;  /* 0x8000000607068290 */ /* 0x000fe4000fffe0ff */
[----:B------:R-:W-:Y:S02]  /*6450*/  @!UP0 UIMAD UR38, UR4, UR5, UR38 ;  /* 0x00000005042682a4 */ /* 0x000fe4000f8e0226 */
[----:B------:R-:W-:Y:S02]  /*6460*/  @!UP0 UIMAD UR37, UR6, UR14, UR37 ;  /* 0x0000000e062582a4 */ /* 0x000fe4000f8e0225 */
[----:B------:R-:W-:Y:S09]  /*6470*/  ULOP3.LUT UP0, URZ, UR58, 0x1b0, URZ, 0xc0, !UPT ;  /* 0x000001b03aff7892 */ /* 0x000ff2000f80c0ff */
[----:B------:R-:W-:Y:S05]  /*6480*/  BRA.U !UP0, `(.L_x_112) ;  /* 0x0000000108407547 */ /* 0x000fea000b800000 */
[----:B------:R-:W1:Y:S01]  /*6490*/  LDCU.64 UR8, c[0x4][0x80] ;  /* 0x01001000ff0877ac */ /* 0x000e620008000a00 */
[----:B------:R-:W-:Y:S01]  /*64a0*/  MOV R3, 0x0 ;  /* 0x0000000000037802 */ /* 0x000fe20000000f00 */
[----:B------:R-:W-:Y:S02]  /*64b0*/  HFMA2 R12, -RZ, RZ, 0, 5.9604644775390625e-08 ;  /* 0x00000001ff0c7431 */ /* 0x000fe400000001ff */
[----:B------:R-:W-:Y:S02]  /*64c0*/  IMAD.MOV.U32 R8, RZ, RZ, 0x70 ;  /* 0x00000070ff087424 */ /* 0x000fe400078e00ff */
[----:B------:R-:W-:Y:S01]  /*64d0*/  IMAD.MOV.U32 R13, RZ, RZ, RZ ;  /* 0x000000ffff0d7224 */ /* 0x000fe200078e00ff */
[----:B------:R-:W3:Y:S01]  /*64e0*/  LDCU.64 UR6, c[0x4][0x88] ;  /* 0x01001100ff0677ac */ /* 0x000ee20008000a00 */
[----:B------:R-:W4:Y:S01]  /*64f0*/  LDC.64 R2, c[0x4][R3] ;  /* 0x0100000003027b82 */ /* 0x000f220000000a00 */
[----:B------:R-:W2:Y:S01]  /*6500*/  LDCU.64 UR4, c[0x4][0x8] ;  /* 0x01000100ff0477ac */ /* 0x000ea20008000a00 */
[----:B-1----:R-:W-:Y:S01]  /*6510*/  MOV R5, UR9 ;  /* 0x0000000900057c02 */ /* 0x002fe20008000f00 */
[----:B------:R-:W-:Y:S01]  /*6520*/  IMAD.U32 R4, RZ, RZ, UR8 ;  /* 0x00000008ff047e24 */ /* 0x000fe2000f8e00ff */
[----:B---3--:R-:W-:Y:S01]  /*6530*/  MOV R7, UR7 ;  /* 0x0000000700077c02 */ /* 0x008fe20008000f00 */
[----:B------:R-:W-:Y:S01]  /*6540*/  IMAD.U32 R6, RZ, RZ, UR6 ;  /* 0x00000006ff067e24 */ /* 0x000fe2000f8e00ff */
[----:B--2---:R-:W-:Y:S01]  /*6550*/  MOV R11, UR5 ;  /* 0x00000005000b7c02 */ /* 0x004fe20008000f00 */
[----:B------:R-:W-:Y:S02]  /*6560*/  IMAD.U32 R10, RZ, RZ, UR4 ;  /* 0x00000004ff0a7e24 */ /* 0x000fe4000f8e00ff */
[----:B------:R-:W-:Y:S07]  /*6570*/  LEPC R20, `(.L_x_112) ;  /* 0x000000001014794e */ /* 0x000fee0000000000 */
[----:B----45:R-:W-:Y:S05]  /*6580*/  CALL.ABS.NOINC R2 ;  /* 0x0000000002007343 */ /* 0x030fea0003c00000 */
.L_x_112:
[----:B------:R-:W-:Y:S01]  /*6590*/  LOP3.LUT P0, RZ, R87, 0x1b0, RZ, 0xc0, !PT ;  /* 0x000001b057ff7812 */ /* 0x000fe2000780c0ff */
[----:B------:R-:W-:Y:S11]  /*65a0*/  BSSY.RECONVERGENT B6, `(.L_x_113) ;  /* 0x0000013000067945 */ /* 0x000ff60003800200 */
[----:B------:R-:W-:Y:S01]  /*65b0*/  @!UPT UIADD3 URZ, UPT, UPT, URZ, URZ, URZ ;  /* 0x000000fffffff290 */ /* 0x000fe2000fffe0ff */
[----:B------:R-:W-:Y:S05]  /*65c0*/  @!P0 BRA `(.L_x_114) ;  /* 0x0000000000408947 */ /* 0x000fea0003800000 */
        /* <DEDUP_REMOVED lines=16> */
.L_x_114:
[----:B------:R-:W-:Y:S05]  /*66d0*/  BSYNC.RECONVERGENT B6 ;  /* 0x0000000000067941 */ /* 0x000fea0003800200 */
.L_x_113:
[----:B------:R-:W-:Y:S01]  /*66e0*/  ISETP.NE.U32.AND P3, PT, R76, RZ, PT ;  /* 0x000000ff4c00720c */ /* 0x000fe20003f65070 */
[----:B------:R-:W-:Y:S01]  /*66f0*/  UISETP.NE.AND UP1, UPT, UR60, URZ, UPT ;  /* 0x000000ff3c00728c */ /* 0x000fe2000bf25270 */
[----:B------:R-:W-:Y:S02]  /*6700*/  ISETP.NE.U32.AND P4, PT, R72, RZ, PT ;  /* 0x000000ff4800720c */ /* 0x000fe40003f85070 */
[----:B------:R-:W-:Y:S02]  /*6710*/  ISETP.NE.AND.EX P3, PT, R77, RZ, PT, P3 ;  /* 0x000000ff4d00720c */ /* 0x000fe40003f65330 */
[----:B------:R-:W-:Y:S02]  /*6720*/  PLOP3.LUT P1, PT, PT, PT, PT, 0x8, 0x80 ;  /* 0x000000000080781c */ /* 0x000fe40003f2e170 */
[----:B------:R-:W-:Y:S02]  /*6730*/  PLOP3.LUT P0, PT, PT, PT, UP1, 0x80, 0x8 ;  /* 0x000000000008781c */ /* 0x000fe40003f0f018 */
[----:B------:R-:W-:Y:S02]  /*6740*/  ISETP.NE.AND.EX P4, PT, R73, RZ, PT, P4 ;  /* 0x000000ff4900720c */ /* 0x000fe40003f85340 */
[----:B------:R-:W1:Y:S09]  /*6750*/  @UP1 LDCU.64 UR4, c[0x0][0x888] ;  /* 0x00011100ff0417ac */ /* 0x000e720008000a00 */
[----:B------:R-:W-:Y:S01]  /*6760*/  @P0 PLOP3.LUT P1, PT, P3, PT, PT, 0x80, 0x8 ;  /* 0x000000000008081c */ /* 0x000fe20001f2f070 */
[----:B-1----:R-:W-:Y:S04]  /*6770*/  @UP1 UISETP.NE.U32.AND UP0, UPT, UR4, URZ, UPT ;  /* 0x000000ff0400128c */ /* 0x002fe8000bf05070 */
[----:B------:R-:W-:Y:S04]  /*6780*/  @UP1 UISETP.NE.AND.EX UP0, UPT, UR5, URZ, UPT, UP0 ;  /* 0x000000ff0500128c */ /* 0x000fe8000bf05300 */
[----:B------:R-:W-:Y:S01]  /*6790*/  @UP1 USEL UR4, URZ, 0xffffffff, UP0 ;  /* 0xffffffffff041887 */ /* 0x000fe20008000000 */
[----:B------:R-:W-:Y:S11]  /*67a0*/  @!P3 BRA `(.L_x_115) ;  /* 0x000000000030b947 */ /* 0x000ff60003800000 */
[----:B------:R-:W-:Y:S01]  /*67b0*/  ISETP.NE.U32.AND P2, PT, R74, RZ, PT ;  /* 0x000000ff4a00720c */ /* 0x000fe20003f45070 */
[----:B------:R-:W1:Y:S01]  /*67c0*/  LDCU.64 UR6, c[0x0][0x358] ;  /* 0x00006b00ff0677ac */ /* 0x000e620008000a00 */
[----:B------:R-:W-:Y:S02]  /*67d0*/  IMAD.MOV.U32 R80, RZ, RZ, 0x1 ;  /* 0x00000001ff507424 */ /* 0x000fe400078e00ff */
[----:B------:R-:W-:Y:S11]  /*67e0*/  ISETP.NE.AND.EX P2, PT, R75, RZ, PT, P2 ;  /* 0x000000ff4b00720c */ /* 0x000ff60003f45320 */
[----:B------:R-:W-:Y:S02]  /*67f0*/  @!UPT UIADD3 URZ, UPT, UPT, URZ, URZ, URZ ;  /* 0x000000fffffff290 */ /* 0x000fe4000fffe0ff */
[----:B------:R-:W3:Y:S01]  /*6800*/  @P2 LDC.64 R2, c[0x0][0x888] ;  /* 0x00022200ff022b82 */ /* 0x000ee20000000a00 */
[----:B--2---:R-:W-:Y:S04]  /*6810*/  @P2 IMAD R0, R76, UR36, RZ ;  /* 0x000000244c002c24 */ /* 0x004fe8000f8e02ff */
[----:B---3--:R-:W-:Y:S04]  /*6820*/  @P2 IMAD.WIDE R2, R0, 0x4, R2 ;  /* 0x0000000400022825 */ /* 0x008fe800078e0202 */
[----:B------:R-:W-:Y:S01]  /*6830*/  HFMA2 R0, -RZ, RZ, 0, 5.9604644775390625e-08 ;  /* 0x00000001ff007431 */ /* 0x000fe200000001ff */
[----:B-1---5:R1:W5:Y:S04]  /*6840*/  @P2 LDG.E R39, desc[UR6][R2.64] ;  /* 0x0000000602272981 */ /* 0x022368000c1e1900 */
[----:B------:R-:W-:Y:S01]  /*6850*/  @!P2 PRMT R80, R0, 0x7610, R80 ;  /* 0x000076100050a816 */ /* 0x000fe20000000050 */
[----:B-1----:R-:W3:Y:S06]  /*6860*/  @!P2 LDC R39, c[0x0][0x880] ;  /* 0x00022000ff27ab82 */ /* 0x002eec0000000800 */
.L_x_115:
[----:B------:R-:W-:Y:S05]  /*6870*/  @!P4 BRA `(.L_x_116) ;  /* 0x000000000024c947 */ /* 0x000fea0003800000 */
[----:B------:R-:W-:Y:S01]  /*6880*/  ISETP.NE.U32.AND P2, PT, R70, RZ, PT ;  /* 0x000000ff4600720c */ /* 0x000fe20003f45070 */
[----:B------:R-:W1:Y:S03]  /*6890*/  LDCU.64 UR6, c[0x0][0x358] ;  /* 0x00006b00ff0677ac */ /* 0x000e660008000a00 */
[----:B------:R-:W-:Y:S11]  /*68a0*/  ISETP.NE.AND.EX P2, PT, R71, RZ, PT, P2 ;  /* 0x000000ff4700720c */ /* 0x000ff60003f45320 */
[----:B------:R-:W-:Y:S02]  /*68b0*/  @!UPT UIADD3 URZ, UPT, UPT, URZ, URZ, URZ ;  /* 0x000000fffffff290 */ /* 0x000fe4000fffe0ff */
[----:B------:R-:W4:Y:S01]  /*68c0*/  @P2 LDC.64 R2, c[0x0][0x8a8] ;  /* 0x00022a00ff022b82 */ /* 0x000f220000000a00 */
[----:B--2---:R-:W-:Y:S04]  /*68d0*/  @P2 IMAD R0, R72, UR36, RZ ;  /* 0x0000002448002c24 */ /* 0x004fe8000f8e02ff */
[----:B----4-:R-:W-:Y:S05]  /*68e0*/  @P2 IMAD.WIDE R2, R0, 0x4, R2 ;  /* 0x0000000400022825 */ /* 0x010fea00078e0202 */
[----:B-1---5:R1:W5:Y:S02]  /*68f0*/  @P2 LDG.E R38, desc[UR6][R2.64] ;  /* 0x0000000602262981 */ /* 0x022364000c1e1900 */
[----:B-1----:R-:W4:Y:S02]  /*6900*/  @!P2 LDC R38, c[0x0][0x8a0] ;  /* 0x00022800ff26ab82 */ /* 0x002f240000000800 */
.L_x_116:
[----:B---3-5:R-:W-:Y:S01]  /*6910*/  @P0 FSETP.NEU.AND P4, PT, R39, RZ, PT ;  /* 0x000000ff2700020b */ /* 0x028fe20003f8d000 */
[----:B--2---:R-:W-:Y:S01]  /*6920*/  IMAD.U32 R0, RZ, RZ, UR4 ;  /* 0x00000004ff007e24 */ /* 0x004fe2000f8e00ff */
[----:B------:R-:W-:Y:S01]  /*6930*/  @P0 LOP3.LUT P2, RZ, R80, 0xff, RZ, 0xc0, !PT ;  /* 0x000000ff50ff0812 */ /* 0x000fe2000784c0ff */
[----:B------:R-:W-:Y:S01]  /*6940*/  BSSY B1, `(.L_x_117) ;  /* 0x0000035000017945 */ /* 0x000fe20003800000 */
[----:B------:R-:W-:Y:S02]  /*6950*/  @P0 SEL R2, RZ, 0xffffffff, P4 ;  /* 0xffffffffff020807 */ /* 0x000fe40002000000 */
[----:B------:R-:W-:Y:S02]  /*6960*/  CS2R R18, SRZ ;  /* 0x0000000000127805 */ /* 0x000fe4000001ff00 */
[----:B------:R-:W-:Y:S02]  /*6970*/  LEA R82, R36, UR44, 0x3 ;  /* 0x0000002c24527c11 */ /* 0x000fe4000f8e18ff */
[----:B------:R-:W-:Y:S02]  /*6980*/  CS2R R16, SRZ ;  /* 0x0000000000107805 */ /* 0x000fe4000001ff00 */
[----:B------:R-:W-:Y:S02]  /*6990*/  @P1 SEL R2, R0, R2, !P2 ;  /* 0x0000000200021207 */ /* 0x000fe40005000000 */
[----:B------:R-:W-:Y:S02]  /*69a0*/  CS2R R26, SRZ ;  /* 0x00000000001a7805 */ /* 0x000fe4000001ff00 */
[----:B------:R-:W-:Y:S02]  /*69b0*/  SHF.L.U32 R4, R86, 0x1f, RZ ;  /* 0x0000001f56047819 */ /* 0x000fe400000006ff */
[----:B------:R-:W-:Y:S02]  /*69c0*/  CS2R R24, SRZ ;  /* 0x0000000000187805 */ /* 0x000fe4000001ff00 */
[----:B------:R-:W-:Y:S02]  /*69d0*/  @P0 LOP3.LUT R2, R2, 0x1, RZ, 0xc0, !PT ;  /* 0x0000000102020812 */ /* 0x000fe400078ec0ff */
[----:B------:R-:W-:Y:S02]  /*69e0*/  PLOP3.LUT P5, PT, PT, PT, PT, 0x8, 0x80 ;  /* 0x000000000080781c */ /* 0x000fe40003fae170 */
[----:B------:R-:W-:Y:S01]  /*69f0*/  ISETP.NE.U32.OR P1, PT, R2, 0x1, !P0 ;  /* 0x000000010200780c */ /* 0x000fe20004725470 */
[----:B------:R-:W-:Y:S11]  /*6a00*/  IMAD R2, R36, 0x20, R37 ;  /* 0x0000002024027824 */ /* 0x000ff600078e0225 */
[----:B------:R-:W-:Y:S01]  /*6a10*/  @!UPT UIADD3 URZ, UPT, UPT, URZ, URZ, URZ ;  /* 0x000000fffffff290 */ /* 0x000fe2000fffe0ff */
[----:B------:R-:W-:Y:S04]  /*6a20*/  @P1 SHF.L.U32 R0, R84, 0x1f, RZ ;  /* 0x0000001f54001819 */ /* 0x000fe800000006ff */
[----:B------:R-:W1:Y:S01]  /*6a30*/  @P1 SYNCS.PHASECHK.TRANS64.TRYWAIT P0, [UR44+0x120], R0 ;  /* 0x00012000ff0015a7 */ /* 0x000e62000800112c */
[----:B------:R2:W3:Y:S01]  /*6a40*/  SYNCS.PHASECHK.TRANS64.TRYWAIT P4, [R82+URZ+0x160], R4 ;  /* 0x00016004520075a7 */ /* 0x0004e200080811ff */
[----:B-1----:R-:W-:Y:S01]  /*6a50*/  @P1 PLOP3.LUT P5, PT, P0, PT, PT, 0x8, 0x80 ;  /* 0x000000000080181c */ /* 0x002fe200007ae170 */
[----:B------:R-:W-:Y:S01]  /*6a60*/  @!UPT UIADD3 URZ, UPT, UPT, URZ, URZ, URZ ;  /* 0x000000fffffff290 */ /* 0x000fe2000fffe0ff */
[----:B--23--:R-:W-:Y:S11]  /*6a70*/  @!P1 BRA `(.L_x_118) ;  /* 0x0000000000849947 */ /* 0x00cff60003800000 */
[----:B------:R-:W-:Y:S01]  /*6a80*/  ISETP.NE.U32.AND P0, PT, RZ, UR56, PT ;  /* 0x00000038ff007c0c */ /* 0x000fe2000bf05070 */
[----:B------:R-:W-:Y:S01]  /*6a90*/  BSSY B0, `(.L_x_119) ;  /* 0x0000012000007945 */ /* 0x000fe20003800000 */
[----:B------:R-:W-:Y:S02]  /*6aa0*/  FSETP.NEU.AND P2, PT, R39, RZ, PT ;  /* 0x000000ff2700720b */ /* 0x000fe40003f4d000 */
[----:B------:R-:W-:Y:S02]  /*6ab0*/  CS2R R26, SRZ ;  /* 0x00000000001a7805 */ /* 0x000fe4000001ff00 */
[----:B------:R-:W-:Y:S02]  /*6ac0*/  ISETP.NE.AND.EX P0, PT, RZ, UR57, PT, P0 ;  /* 0x00000039ff007c0c */ /* 0x000fe4000bf05300 */
[----:B------:R-:W-:Y:S02]  /*6ad0*/  CS2R R24, SRZ ;  /* 0x0000000000187805 */ /* 0x000fe4000001ff00 */
[----:B------:R-:W-:Y:S02]  /*6ae0*/  LOP3.LUT P1, RZ, R80, 0xff, RZ, 0xc0, !PT ;  /* 0x000000ff50ff7812 */ /* 0x000fe4000782c0ff */
[----:B------:R-:W-:Y:S02]  /*6af0*/  CS2R R18, SRZ ;  /* 0x0000000000127805 */ /* 0x000fe4000001ff00 */
[----:B------:R-:W-:Y:S02]  /*6b00*/  SEL R0, RZ, 0xffffffff, P2 ;  /* 0xffffffffff007807 */ /* 0x000fe40001000000 */
[----:B------:R-:W-:Y:S02]  /*6b10*/  CS2R R16, SRZ ;  /* 0x0000000000107805 */ /* 0x000fe4000001ff00 */
[----:B------:R-:W-:Y:S04]  /*6b20*/  SEL R3, RZ, 0xffffffff, P0 ;  /* 0xffffffffff037807 */ /* 0x000fe80000000000 */
[----:B------:R-:W-:Y:S04]  /*6b30*/  @P3 SEL R0, R3, R0, !P1 ;  /* 0x0000000003003207 */ /* 0x000fe80004800000 */
[----:B------:R-:W-:Y:S04]  /*6b40*/  LOP3.LUT R0, R0, 0x1, RZ, 0xc0, !PT ;  /* 0x0000000100007812 */ /* 0x000fe800078ec0ff */
[----:B------:R-:W-:Y:S01]  /*6b50*/  ISETP.NE.U32.AND P0, PT, R0, 0x1, PT ;  /* 0x000000010000780c */ /* 0x000fe20003f05070 */
[----:B------:R-:W-:Y:S01]  /*6b60*/  @!UPT UIADD3 URZ, UPT, UPT, URZ, URZ, URZ ;  /* 0x000000fffffff290 */ /* 0x000fe2000fffe0ff */
[----:B------:R-:W-:Y:S11]  /*6b70*/  @!P5 BRA `(.L_x_120) ;  /* 0x00000000000cd947 */ /* 0x000ff60003800000 */
[----:B------:R-:W-:Y:S04]  /*6b80*/  SHF.L.U32 R3, R84, 0x1f, RZ ;  /* 0x0000001f54037819 */ /* 0x000fe800000006ff */
[----:B------:R-:W1:Y:S02]  /*6b90*/  SYNCS.PHASECHK.TRANS64.TRYWAIT P1, [UR44+0x120], R3 ;  /* 0x00012003ff0075a7 */ /* 0x000e64000802112c */
[----:B-1----:R-:W-:Y:S05]  /*6ba0*/  @!P1 BRA `(.L_x_121) ;  /* 0x0000001800f09947 */ /* 0x002fea0003800000 */
.L_x_120:
[----:B------:R-:W-:Y:S05]  /*6bb0*/  BSYNC B0 ;  /* 0x0000000000007941 */ /* 0x000fea0003800000 */
.L_x_119:
[----:B------:R-:W2:Y:S01]  /*6bc0*/  S2UR UR5, SR_CgaCtaId ;  /* 0x00000000000579c3 */ /* 0x000ea20000008800 */
[----:B------:R3:W1:Y:S01]  /*6bd0*/  @P0 LDS.128 R24, [R79+UR44+0x200] ;  /* 0x0002002c4f180984 */ /* 0x0006620008000c00 */
[----:B------:R-:W-:Y:S01]  /*6be0*/  UIADD3 UR4, UPT, UPT, UR44, 0x128, URZ ;  /* 0x000001282c047890 */ /* 0x000fe2000fffe0ff */
[----:B------:R-:W-:Y:S02]  /*6bf0*/  LOP3.LUT R84, R84, 0x1, RZ, 0x3c, !PT ;  /* 0x0000000154547812 */ /* 0x000fe400078e3cff */
[----:B------:R3:W1:Y:S01]  /*6c00*/  @P0 LDS.128 R16, [R78+0x10] ;  /* 0x000010004e100984 */ /* 0x0006620000000c00 */
[----:B------:R-:W-:Y:S01]  /*6c10*/  @!PT LDS RZ, [RZ] ;  /* 0x00000000fffff984 */ /* 0x000fe20000000800 */
[----:B------:R-:W-:Y:S01]  /*6c20*/  @!PT LDS RZ, [RZ] ;  /* 0x00000000fffff984 */ /* 0x000fe20000000800 */
[----:B------:R-:W-:Y:S01]  /*6c30*/  @!PT LDS RZ, [RZ] ;  /* 0x00000000fffff984 */ /* 0x000fe20000000800 */
[----:B------:R-:W-:Y:S01]  /*6c40*/  @!PT LDS RZ, [RZ] ;  /* 0x00000000fffff984 */ /* 0x000fe20000000800 */
[----:B------:R5:W-:Y:S06]  /*6c50*/  MEMBAR.ALL.CTA ;  /* 0x0000000000007992 */ /* 0x000bec0000008000 */
[----:B-----5:R-:W5:Y:S01]  /*6c60*/  FENCE.VIEW.ASYNC.S ;  /* 0x00000000000073c6 */ /* 0x020f620000000000 */
[----:B--2---:R-:W-:Y:S09]  /*6c70*/  UPRMT UR4, UR5, 0x654, UR4 ;  /* 0x0000065405047896 */ /* 0x004ff20008000004 */
[----:B---3-5:R-:W-:Y:S03]  /*6c80*/  SYNCS.ARRIVE.TRANS64.RED.A1T0 RZ, [UR4], RZ ;  /* 0x000000ffffff79a7 */ /* 0x028fe60008100404 */
.L_x_118:
[----:B------:R-:W-:Y:S05]  /*6c90*/  BSYNC B1 ;  /* 0x0000000000017941 */ /* 0x000fea0003800000 */
.L_x_117:
[----:B-1----:R-:W-:Y:S04]  /*6ca0*/  SHF.R.U32.HI R0, RZ, 0x15, R2 ;  /* 0x00000015ff007819 */ /* 0x002fe80000011602 */
[----:B------:R-:W-:Y:S01]  /*6cb0*/  LOP3.LUT P0, RZ, R0, 0x3, R81, 0x48, !PT ;  /* 0x0000000300ff7812 */ /* 0x000fe20007804851 */
[----:B------:R-:W-:Y:S01]  /*6cc0*/  @!UPT UIADD3 URZ, UPT, UPT, URZ, URZ, URZ ;  /* 0x000000fffffff290 */ /* 0x000fe2000fffe0ff */
[----:B------:R-:W-:Y:S11]  /*6cd0*/  @P4 BRA `(.L_x_122) ;  /* 0x0000000000084947 */ /* 0x000ff60003800000 */
[----:B------:R-:W1:Y:S02]  /*6ce0*/  SYNCS.PHASECHK.TRANS64.TRYWAIT P1, [R82+URZ+0x160], R4 ;  /* 0x00016004520075a7 */ /* 0x000e6400080211ff */
[----:B-1----:R-:W-:Y:S05]  /*6cf0*/  @!P1 BRA `(.L_x_123) ;  /* 0x0000001800b49947 */ /* 0x002fea0003800000 */
.L_x_122:
[----:B------:R-:W-:Y:S05]  /*6d00*/  @!P0 BRA `(.L_x_124) ;  /* 0x0000000000408947 */ /* 0x000fea0003800000 */
[----:B------:R-:W2:Y:S01]  /*6d10*/  LDCU.64 UR8, c[0x4][0x70] ;  /* 0x01000e00ff0877ac */ /* 0x000ea20008000a00 */
[----:B------:R-:W-:Y:S01]  /*6d20*/  MOV R15, 0x0 ;  /* 0x00000000000f7802 */ /* 0x000fe20000000f00 */
[----:B------:R-:W-:Y:S02]  /*6d30*/  HFMA2 R12, -RZ, RZ, 0, 5.9604644775390625e-08 ;  /* 0x00000001ff0c7431 */ /* 0x000fe400000001ff */
[----:B------:R-:W-:Y:S02]  /*6d40*/  IMAD.MOV.U32 R8, RZ, RZ, 0x192 ;  /* 0x00000192ff087424 */ /* 0x000fe400078e00ff */
[----:B------:R-:W-:Y:S01]  /*6d50*/  IMAD.MOV.U32 R13, RZ, RZ, RZ ;  /* 0x000000ffff0d7224 */ /* 0x000fe200078e00ff */
[----:B------:R-:W3:Y:S01]  /*6d60*/  LDCU.64 UR6, c[0x4][0x78] ;  /* 0x01000f00ff0677ac */ /* 0x000ee20008000a00 */
[----:B------:R-:W4:Y:S01]  /*6d70*/  LDC.64 R14, c[0x4][R15] ;  /* 0x010000000f0e7b82 */ /* 0x000f220000000a00 */
[----:B------:R-:W5:Y:S01]  /*6d80*/  LDCU.64 UR4, c[0x4][0x10] ;  /* 0x01000200ff0477ac */ /* 0x000f620008000a00 */
[----:B--2---:R-:W-:Y:S01]  /*6d90*/  MOV R5, UR9 ;  /* 0x0000000900057c02 */ /* 0x004fe20008000f00 */
[----:B-1----:R-:W-:Y:S01]  /*6da0*/  IMAD.U32 R4, RZ, RZ, UR8 ;  /* 0x00000008ff047e24 */ /* 0x002fe2000f8e00ff */
[----:B---3--:R-:W-:Y:S01]  /*6db0*/  MOV R7, UR7 ;  /* 0x0000000700077c02 */ /* 0x008fe20008000f00 */
[----:B------:R-:W-:Y:S01]  /*6dc0*/  IMAD.U32 R6, RZ, RZ, UR6 ;  /* 0x00000006ff067e24 */ /* 0x000fe2000f8e00ff */
[----:B-----5:R-:W-:Y:S01]  /*6dd0*/  MOV R11, UR5 ;  /* 0x00000005000b7c02 */ /* 0x020fe20008000f00 */
[----:B------:R-:W-:Y:S02]  /*6de0*/  IMAD.U32 R10, RZ, RZ, UR4 ;  /* 0x00000004ff0a7e24 */ /* 0x000fe4000f8e00ff */
[----:B------:R-:W-:Y:S07]  /*6df0*/  LEPC R20, `(.L_x_124) ;  /* 0x000000001014794e */ /* 0x000fee0000000000 */
[----:B----4-:R-:W-:Y:S05]  /*6e00*/  CALL.ABS.NOINC R14 ;  /* 0x000000000e007343 */ /* 0x010fea0003c00000 */
.L_x_124:
[----:B------:R-:W-:Y:S01]  /*6e10*/  LOP3.LUT P0, RZ, R69, 0x60, RZ, 0xc0, !PT ;  /* 0x0000006045ff7812 */ /* 0x000fe2000780c0ff */
[----:B------:R-:W-:Y:S05]  /*6e20*/  WARPSYNC.ALL ;  /* 0x0000000000007948 */ /* 0x000fea0003800000 */
[----:B------:R-:W-:Y:S01]  /*6e30*/  R2UR UR4, R2 ;  /* 0x00000000020472ca */ /* 0x000fe200000e0000 */
[----:B------:R-:W-:Y:S01]  /*6e40*/  BSSY.RECONVERGENT B0, `(.L_x_125) ;  /* 0x000009d000007945 */ /* 0x000fe20003800200 */
[-C--:B------:R-:W-:Y:S02]  /*6e50*/  F2FP.F16.E5M2.UNPACK_B R2, R24.reuse ;  /* 0x00000018ff02723e */ /* 0x080fe400020004ff */
[-C--:B-1----:R-:W-:Y:S02]  /*6e60*/  F2FP.F16.E5M2.UNPACK_B R4, R25.reuse ;  /* 0x00000019ff04723e */ /* 0x082fe400020004ff */
[----:B------:R-:W-:Y:S01]  /*6e70*/  F2FP.F16.E5M2.UNPACK_B R24, R24.H1 ;  /* 0x00000018ff18723e */ /* 0x000fe200030004ff */
[----:B------:R-:W-:Y:S01]  /*6e80*/  HADD2.F32 R0, -RZ, R2.H0_H0 ;  /* 0x20000002ff007230 */ /* 0x000fe20000004100 */
[----:B------:R-:W-:Y:S01]  /*6e90*/  F2FP.F16.E5M2.UNPACK_B R25, R25.H1 ;  /* 0x00000019ff19723e */ /* 0x000fe200030004ff */
[----:B------:R-:W-:Y:S01]  /*6ea0*/  HADD2.F32 R41, -RZ, R4.H0_H0 ;  /* 0x20000004ff297230 */ /* 0x000fe20000004100 */
[-C--:B------:R-:W-:Y:S01]  /*6eb0*/  F2FP.F16.E5M2.UNPACK_B R46, R26.reuse ;  /* 0x0000001aff2e723e */ /* 0x080fe200020004ff */
[--C-:B------:R-:W-:Y:S01]  /*6ec0*/  HADD2.F32 R3, -RZ, R24.reuse.H0_H0 ;  /* 0x20000018ff037230 */ /* 0x100fe20000004100 */
[----:B------:R-:W-:Y:S01]  /*6ed0*/  F2FP.F16.E5M2.UNPACK_B R48, R26.H1 ;  /* 0x0000001aff30723e */ /* 0x000fe200030004ff */
[----:B------:R-:W-:Y:S01]  /*6ee0*/  HADD2.F32 R40, -RZ, R24.H1_H1 ;  /* 0x30000018ff287230 */ /* 0x000fe20000004100 */
[-C--:B------:R-:W-:Y:S01]  /*6ef0*/  F2FP.F16.E5M2.UNPACK_B R50, R27.reuse ;  /* 0x0000001bff32723e */ /* 0x080fe200020004ff */
[----:B------:R-:W-:Y:S01]  /*6f00*/  HADD2.F32 R42, -RZ, R4.H1_H1 ;  /* 0x30000004ff2a7230 */ /* 0x000fe20000004100 */
[----:B------:R-:W-:Y:S01]  /*6f10*/  F2FP.F16.E5M2.UNPACK_B R52, R27.H1 ;  /* 0x0000001bff34723e */ /* 0x000fe200030004ff */
[--C-:B------:R-:W-:Y:S01]  /*6f20*/  HADD2.F32 R43, -RZ, R25.reuse.H0_H0 ;  /* 0x20000019ff2b7230 */ /* 0x100fe20000004100 */
[-C--:B------:R-:W-:Y:S01]  /*6f30*/  F2FP.F16.E5M2.UNPACK_B R54, R16.reuse ;  /* 0x00000010ff36723e */ /* 0x080fe200020004ff */
[----:B------:R-:W-:Y:S01]  /*6f40*/  HADD2.F32 R44, -RZ, R25.H1_H1 ;  /* 0x30000019ff2c7230 */ /* 0x000fe20000004100 */
[----:B------:R-:W-:Y:S01]  /*6f50*/  F2FP.F16.E5M2.UNPACK_B R56, R16.H1 ;  /* 0x00000010ff38723e */ /* 0x000fe200030004ff */
[----:B------:R-:W-:Y:S01]  /*6f60*/  HADD2.F32 R2, -RZ, R2.H1_H1 ;  /* 0x30000002ff027230 */ /* 0x000fe20000004100 */
[-C--:B------:R-:W-:Y:S01]  /*6f70*/  F2FP.F16.E5M2.UNPACK_B R58, R17.reuse ;  /* 0x00000011ff3a723e */ /* 0x080fe200020004ff */
[--C-:B------:R-:W-:Y:S01]  /*6f80*/  HADD2.F32 R45, -RZ, R46.reuse.H0_H0 ;  /* 0x2000002eff2d7230 */ /* 0x100fe20000004100 */
        /* <DEDUP_REMOVED lines=10> */
[----:B------:R-:W1:Y:S01]  /*7030*/  LDTM.x32 R4, tmem[UR4] ;  /* 0x00000004000479ee */ /* 0x000e6200082c0000 */
[----:B------:R-:W-:Y:S01]  /*7040*/  NOP ;  /* 0x0000000000007918 */ /* 0x000fe20000000000 */
[----:B------:R-:W-:Y:S01]  /*7050*/  IADD3 R82, PT, PT, R82, 0x180, RZ ;  /* 0x0000018052527810 */ /* 0x000fe20007ffe0ff */
[--C-:B------:R-:W-:Y:S01]  /*7060*/  HADD2.F32 R53, -RZ, R54.reuse.H0_H0 ;  /* 0x20000036ff357230 */ /* 0x100fe20000004100 */
[----:B------:R-:W-:Y:S01]  /*7070*/  IADD3 R36, PT, PT, R36, 0x1, RZ ;  /* 0x0000000124247810 */ /* 0x000fe20007ffe0ff */
[----:B------:R-:W-:Y:S01]  /*7080*/  HADD2.F32 R54, -RZ, R54.H1_H1 ;  /* 0x30000036ff367230 */ /* 0x000fe20000004100 */
[----:B------:R-:W-:Y:S01]  /*7090*/  LOP3.LUT R82, R82, 0xfefffff8, RZ, 0xc0, !PT ;  /* 0xfefffff852527812 */ /* 0x000fe200078ec0ff */
[--C-:B------:R-:W-:Y:S02]  /*70a0*/  HADD2.F32 R57, -RZ, R58.reuse.H0_H0 ;  /* 0x2000003aff397230 */ /* 0x100fe40000004100 */
[----:B------:R-:W-:Y:S01]  /*70b0*/  HADD2.F32 R58, -RZ, R58.H1_H1 ;  /* 0x3000003aff3a7230 */ /* 0x000fe20000004100 */
[----:B-1----:R1:W-:Y:S01]  /*70c0*/  SYNCS.ARRIVE.TRANS64.RED.A1T0 RZ, [R82+URZ], RZ ;  /* 0x000000ff52ff79a7 */ /* 0x0023e200081004ff */
[--C-:B------:R-:W-:Y:S02]  /*70d0*/  HADD2.F32 R61, -RZ, R62.reuse.H0_H0 ;  /* 0x2000003eff3d7230 */ /* 0x100fe40000004100 */
[----:B------:R-:W-:Y:S02]  /*70e0*/  HADD2.F32 R62, -RZ, R62.H1_H1 ;  /* 0x3000003eff3e7230 */ /* 0x000fe40000004100 */
[--C-:B------:R-:W-:Y:S02]  /*70f0*/  HADD2.F32 R65, -RZ, R66.reuse.H0_H0 ;  /* 0x20000042ff417230 */ /* 0x100fe40000004100 */
[----:B------:R-:W-:Y:S02]  /*7100*/  HADD2.F32 R66, -RZ, R66.H1_H1 ;  /* 0x30000042ff427230 */ /* 0x000fe40000004100 */
[--C-:B------:R-:W-:Y:S02]  /*7110*/  HADD2.F32 R51, -RZ, R52.reuse.H0_H0 ;  /* 0x20000034ff337230 */ /* 0x100fe40000004100 */
[----:B------:R-:W-:Y:S02]  /*7120*/  HADD2.F32 R52, -RZ, R52.H1_H1 ;  /* 0x30000034ff347230 */ /* 0x000fe40000004100 */
[--C-:B------:R-:W-:Y:S02]  /*7130*/  HADD2.F32 R55, -RZ, R56.reuse.H0_H0 ;  /* 0x20000038ff377230 */ /* 0x100fe40000004100 */
[C---:B----4-:R-:W-:Y:S01]  /*7140*/  FMUL R4, R38.reuse, R4 ;  /* 0x0000000426047220 */ /* 0x050fe20000400000 */
[C---:B------:R-:W-:Y:S01]  /*7150*/  FMUL R5, R38.reuse, R5 ;  /* 0x0000000526057220 */ /* 0x040fe20000400000 */
[C---:B------:R-:W-:Y:S01]  /*7160*/  FMUL R8, R38.reuse, R8 ;  /* 0x0000000826087220 */ /* 0x040fe20000400000 */
[C---:B------:R-:W-:Y:S01]  /*7170*/  FMUL R9, R38.reuse, R9 ;  /* 0x0000000926097220 */ /* 0x040fe20000400000 */
[C---:B------:R-:W-:Y:S01]  /*7180*/  FFMA R4, R39.reuse, R0, R4 ;  /* 0x0000000027047223 */ /* 0x040fe20000000004 */
[C---:B------:R-:W-:Y:S01]  /*7190*/  FFMA R5, R39.reuse, R2, R5 ;  /* 0x0000000227057223 */ /* 0x040fe20000000005 */
[C---:B------:R-:W-:Y:S01]  /*71a0*/  FMUL R12, R38.reuse, R12 ;  /* 0x0000000c260c7220 */ /* 0x040fe20000400000 */
        /* <DEDUP_REMOVED lines=15> */
[C---:B------:R-:W-:Y:S01]  /*72a0*/  FFMA R6, R39.reuse, R3, R6 ;  /* 0x0000000327067223 */ /* 0x040fe20000000006 */
[C---:B------:R-:W-:Y:S01]  /*72b0*/  FFMA R7, R39.reuse, R40, R7 ;  /* 0x0000002827077223 */ /* 0x040fe20000000007 */
[C---:B------:R-:W-:Y:S01]  /*72c0*/  FFMA R8, R39.reuse, R41, R8 ;  /* 0x0000002927087223 */ /* 0x040fe20000000008 */
[C---:B------:R-:W-:Y:S01]  /*72d0*/  FFMA R9, R39.reuse, R42, R9 ;  /* 0x0000002a27097223 */ /* 0x040fe20000000009 */
[C---:B------:R-:W-:Y:S01]  /*72e0*/  FFMA R10, R39.reuse, R43, R10 ;  /* 0x0000002b270a7223 */ /* 0x040fe2000000000a */
[C---:B------:R-:W-:Y:S01]  /*72f0*/  FFMA R11, R39.reuse, R44, R11 ;  /* 0x0000002c270b7223 */ /* 0x040fe2000000000b */
[C---:B------:R-:W-:Y:S01]  /*7300*/  FFMA R12, R39.reuse, R45, R12 ;  /* 0x0000002d270c7223 */ /* 0x040fe2000000000c */
[----:B------:R-:W-:Y:S01]  /*7310*/  FFMA R13, R39, R46, R13 ;  /* 0x0000002e270d7223 */ /* 0x000fe2000000000d */
[----:B------:R-:W-:Y:S01]  /*7320*/  F2FP.SATFINITE.E5M2.F32.PACK_AB_MERGE_C R6, R7, R6, RZ ;  /* 0x000000060706723e */ /* 0x000fe200048060ff */
[C---:B------:R-:W-:Y:S01]  /*7330*/  FMUL R14, R38.reuse, R14 ;  /* 0x0000000e260e7220 */ /* 0x040fe20000400000 */
[----:B------:R-:W-:Y:S01]  /*7340*/  F2FP.SATFINITE.E5M2.F32.PACK_AB_MERGE_C R10, R11, R10, RZ ;  /* 0x0000000a0b0a723e */ /* 0x000fe200048060ff */
[C---:B------:R-:W-:Y:S01]  /*7350*/  FMUL R15, R38.reuse, R15 ;  /* 0x0000000f260f7220 */ /* 0x040fe20000400000 */
[----:B------:R-:W-:Y:S01]  /*7360*/  F2FP.SATFINITE.E5M2.F32.PACK_AB_MERGE_C R4, R5, R4, R6 ;  /* 0x000000040504723e */ /* 0x000fe20004806006 */
[----:B------:R-:W-:Y:S01]  /*7370*/  FFMA R14, R39, R47, R14 ;  /* 0x0000002f270e7223 */ /* 0x000fe2000000000e */
[----:B------:R-:W-:Y:S01]  /*7380*/  F2FP.SATFINITE.E5M2.F32.PACK_AB_MERGE_C R5, R9, R8, R10 ;  /* 0x000000080905723e */ /* 0x000fe2000480600a */
[C---:B------:R-:W-:Y:S01]  /*7390*/  FFMA R15, R39.reuse, R48, R15 ;  /* 0x00000030270f7223 */ /* 0x040fe2000000000f */
[C---:B------:R-:W-:Y:S01]  /*73a0*/  FFMA R16, R39.reuse, R49, R16 ;  /* 0x0000003127107223 */ /* 0x040fe20000000010 */
[C---:B------:R-:W-:Y:S01]  /*73b0*/  FFMA R17, R39.reuse, R50, R17 ;  /* 0x0000003227117223 */ /* 0x040fe20000000011 */
[C---:B------:R-:W-:Y:S01]  /*73c0*/  FMUL R18, R38.reuse, R18 ;  /* 0x0000001226127220 */ /* 0x040fe20000400000 */
[C---:B------:R-:W-:Y:S01]  /*73d0*/  FMUL R19, R38.reuse, R19 ;  /* 0x0000001326137220 */ /* 0x040fe20000400000 */
[----:B------:R-:W-:Y:S02]  /*73e0*/  HADD2.F32 R56, -RZ, R56.H1_H1 ;  /* 0x30000038ff387230 */ /* 0x000fe40000004100 */
[C---:B------:R-:W-:Y:S01]  /*73f0*/  FMUL R22, R38.reuse, R22 ;  /* 0x0000001626167220 */ /* 0x040fe20000400000 */
[C---:B------:R-:W-:Y:S01]  /*7400*/  FFMA R18, R39.reuse, R51, R18 ;  /* 0x0000003327127223 */ /* 0x040fe20000000012 */
[C---:B------:R-:W-:Y:S01]  /*7410*/  FFMA R19, R39.reuse, R52, R19 ;  /* 0x0000003427137223 */ /* 0x040fe20000000013 */
[C---:B------:R-:W-:Y:S01]  /*7420*/  FMUL R23, R38.reuse, R23 ;  /* 0x0000001726177220 */ /* 0x040fe20000400000 */
[C---:B------:R-:W-:Y:S01]  /*7430*/  FFMA R20, R39.reuse, R53, R20 ;  /* 0x0000003527147223 */ /* 0x040fe20000000014 */
[C---:B------:R-:W-:Y:S01]  /*7440*/  FFMA R21, R39.reuse, R54, R21 ;  /* 0x0000003627157223 */ /* 0x040fe20000000015 */
[--C-:B------:R-:W-:Y:S02]  /*7450*/  HADD2.F32 R59, -RZ, R60.reuse.H0_H0 ;  /* 0x2000003cff3b7230 */ /* 0x100fe40000004100 */
[C---:B------:R-:W-:Y:S01]  /*7460*/  FFMA R22, R39.reuse, R55, R22 ;  /* 0x0000003727167223 */ /* 0x040fe20000000016 */
[----:B------:R-:W-:Y:S02]  /*7470*/  HADD2.F32 R60, -RZ, R60.H1_H1 ;  /* 0x3000003cff3c7230 */ /* 0x000fe40000004100 */
[C---:B------:R-:W-:Y:S01]  /*7480*/  FMUL R3, R38.reuse, R26 ;  /* 0x0000001a26037220 */ /* 0x040fe20000400000 */
        /* <DEDUP_REMOVED lines=16> */
[----:B------:R-:W-:Y:S01]  /*7590*/  FFMA R31, R39, R64, R31 ;  /* 0x00000040271f7223 */ /* 0x000fe2000000001f */
[----:B------:R-:W-:Y:S01]  /*75a0*/  FMUL R35, R38, R35 ;  /* 0x0000002326237220 */ /* 0x000fe20000400000 */
[----:B------:R-:W-:Y:S01]  /*75b0*/  F2FP.SATFINITE.E5M2.F32.PACK_AB_MERGE_C R14, R15, R14, RZ ;  /* 0x0000000e0f0e723e */ /* 0x000fe200048060ff */
[----:B------:R-:W-:Y:S01]  /*75c0*/  FFMA R28, R39, R65, R28 ;  /* 0x00000041271c7223 */ /* 0x000fe2000000001c */
[----:B------:R-:W-:Y:S01]  /*75d0*/  F2FP.SATFINITE.E5M2.F32.PACK_AB_MERGE_C R7, R19, R18, RZ ;  /* 0x000000121307723e */ /* 0x000fe200048060ff */
[C---:B------:R-:W-:Y:S01]  /*75e0*/  FFMA R29, R39.reuse, R66, R29 ;  /* 0x00000042271d7223 */ /* 0x040fe2000000001d */
[----:B------:R-:W-:Y:S01]  /*75f0*/  FFMA R30, R39, R67, R30 ;  /* 0x00000043271e7223 */ /* 0x000fe2000000001e */
[----:B------:R-:W-:Y:S01]  /*7600*/  F2FP.SATFINITE.E5M2.F32.PACK_AB_MERGE_C R22, R23, R22, RZ ;  /* 0x000000161716723e */ /* 0x000fe200048060ff */
[----:B------:R-:W-:Y:S01]  /*7610*/  FFMA R35, R39, R68, R35 ;  /* 0x0000004427237223 */ /* 0x000fe20000000023 */
[----:B------:R-:W-:Y:S02]  /*7620*/  F2FP.SATFINITE.E5M2.F32.PACK_AB_MERGE_C R6, R13, R12, R14 ;  /* 0x0000000c0d06723e */ /* 0x000fe4000480600e */
[----:B------:R-:W-:Y:S02]  /*7630*/  F2FP.SATFINITE.E5M2.F32.PACK_AB_MERGE_C R7, R17, R16, R7 ;  /* 0x000000101107723e */ /* 0x000fe40004806007 */
[----:B------:R-:W-:Y:S02]  /*7640*/  F2FP.SATFINITE.E5M2.F32.PACK_AB_MERGE_C R20, R21, R20, R22 ;  /* 0x000000141514723e */ /* 0x000fe40004806016 */
[----:B------:R-:W-:Y:S01]  /*7650*/  F2FP.SATFINITE.E5M2.F32.PACK_AB_MERGE_C R3, R27, R3, RZ ;  /* 0x000000031b03723e */ /* 0x000fe200048060ff */
[----:B------:R1:W-:Y:S01]  /*7660*/  STS.128 [R79+UR44+0x1200], R4 ;  /* 0x001200044f007988 */ /* 0x0003e20008000c2c */
[----:B------:R-:W-:Y:S02]  /*7670*/  F2FP.SATFINITE.E5M2.F32.PACK_AB_MERGE_C R22, R31, R26, RZ ;  /* 0x0000001a1f16723e */ /* 0x000fe400048060ff */
[----:B------:R-:W-:Y:S02]  /*7680*/  F2FP.SATFINITE.E5M2.F32.PACK_AB_MERGE_C R23, R35, R30, RZ ;  /* 0x0000001e2317723e */ /* 0x000fe400048060ff */
[----:B------:R-:W-:Y:S02]  /*7690*/  F2FP.SATFINITE.E5M2.F32.PACK_AB_MERGE_C R21, R2, R0, R3 ;  /* 0x000000000215723e */ /* 0x000fe40004806003 */
[----:B------:R-:W-:Y:S02]  /*76a0*/  F2FP.SATFINITE.E5M2.F32.PACK_AB_MERGE_C R22, R25, R24, R22 ;  /* 0x000000181916723e */ /* 0x000fe40004806016 */
[----:B------:R-:W-:Y:S05]  /*76b0*/  F2FP.SATFINITE.E5M2.F32.PACK_AB_MERGE_C R23, R29, R28, R23 ;  /* 0x0000001c1d17723e */ /* 0x000fea0004806017 */
[----:B------:R1:W-:Y:S01]  /*76c0*/  STS.128 [R78+0x1010], R20 ;  /* 0x001010144e007388 */ /* 0x0003e20000000c00 */
[----:B------:R-:W-:Y:S01]  /*76d0*/  @!PT LDS RZ, [RZ] ;  /* 0x00000000fffff984 */ /* 0x000fe20000000800 */
[----:B------:R-:W-:Y:S01]  /*76e0*/  @!PT LDS RZ, [RZ] ;  /* 0x00000000fffff984 */ /* 0x000fe20000000800 */
[----:B------:R-:W-:Y:S01]  /*76f0*/  @!PT LDS RZ, [RZ] ;  /* 0x00000000fffff984 */ /* 0x000fe20000000800 */
[----:B------:R-:W-:Y:S01]  /*7700*/  @!PT LDS RZ, [RZ] ;  /* 0x00000000fffff984 */ /* 0x000fe20000000800 */
[----:B------:R2:W-:Y:S07]  /*7710*/  MEMBAR.ALL.CTA ;  /* 0x0000000000007992 */ /* 0x0005ee0000008000 */
[----:B--2---:R-:W2:Y:S02]  /*7720*/  FENCE.VIEW.ASYNC.S ;  /* 0x00000000000073c6 */ /* 0x004ea40000000000 */
[----:B--2---:R-:W-:Y:S06]  /*7730*/  BAR.SYNC.DEFER_BLOCKING 0x1, 0x80 ;  /* 0x0042000000007b1d */ /* 0x004fec0000010000 */
[----:B------:R-:W-:Y:S05]  /*7740*/  @P0 BRA `(.L_x_126) ;  /* 0x0000000000300947 */ /* 0x000fea0003800000 */
[----:B------:R-:W-:Y:S02]  /*7750*/  UIADD3 UR4, UPT, UPT, UR44, 0x1200, URZ ;  /* 0x000012002c047890 */ /* 0x000fe4000fffe0ff */
[----:B------:R-:W-:Y:S02]  /*7760*/  USHF.L.U32 UR9, UR46, 0x6, URZ ;  /* 0x000000062e097899 */ /* 0x000fe400080006ff */
[----:B------:R-:W-:Y:S02]  /*7770*/  USHF.L.U32 UR10, UR45, 0x6, URZ ;  /* 0x000000062d0a7899 */ /* 0x000fe400080006ff */
[----:B------:R-:W-:Y:S01]  /*7780*/  MOV R87, UR4 ;  /* 0x0000000400577c02 */ /* 0x000fe20008000f00 */
[----:B------:R-:W-:Y:S01]  /*7790*/  UIADD3 UR4, UP0, UPT, UR62, 0x680, URZ ;  /* 0x000006803e047890 */ /* 0x000fe2000ff1e0ff */
[----:B------:R-:W-:Y:S02]  /*77a0*/  UMOV UR11, UR36 ;  /* 0x00000024000b7c82 */ /* 0x000fe40008000000 */
[----:B------:R-:W-:Y:S01]  /*77b0*/  R2UR UR8, R87 ;  /* 0x00000000570872ca */ /* 0x000fe200000e0000 */
[----:B------:R-:W-:Y:S11]  /*77c0*/  UIADD3.X UR5, UPT, UPT, URZ, UR63, URZ, UP0, !UPT ;  /* 0x0000003fff057290 */ /* 0x000ff600087fe4ff */
[----:B------:R-:W-:Y:S01]  /*77d0*/  @!UPT UIADD3 URZ, UPT, UPT, URZ, URZ, URZ ;  /* 0x000000fffffff290 */ /* 0x000fe2000fffe0ff */
[----:B------:R2:W-:Y:S01]  /*77e0*/  UTMASTG.3D [UR8], [UR4] ;  /* 0x00000008040073b5 */ /* 0x0005e20008010000 */
[----:B------:R0:W-:Y:S01]  /*77f0*/  UTMACMDFLUSH ;  /* 0x00000000000079b7 */ /* 0x0001e20000000000 */
[----:B--2---:R-:W-:Y:S04]  /*7800*/  DEPBAR.LE SB0, 0x0 ;  /* 0x000080000000791a */ /* 0x004fe80000000000 */
.L_x_126:
[----:B------:R-:W-:Y:S05]  /*7810*/  BSYNC.RECONVERGENT B0 ;  /* 0x0000000000007941 */ /* 0x000fea0003800200 */
.L_x_125:
[----:B------:R-:W-:Y:S01]  /*7820*/  BAR.SYNC.DEFER_BLOCKING 0x1, 0x80 ;  /* 0x0042000000007b1d */ /* 0x000fe20000010000 */
[----:B------:R-:W-:Y:S01]  /*7830*/  ISETP.NE.AND P0, PT, R83, 0x2, PT ;  /* 0x000000025300780c */ /* 0x000fe20003f05270 */
[----:B------:R-:W-:Y:S01]  /*7840*/  UISETP.NE.AND UP0, UPT, UR47, URZ, UPT ;  /* 0x000000ff2f00728c */ /* 0x000fe2000bf05270 */
[----:B------:R-:W-:Y:S01]  /*7850*/  ISETP.NE.AND P1, PT, R36, 0x4, PT ;  /* 0x000000042400780c */ /* 0x000fe20003f25270 */
[----:B------:R-:W-:Y:S01]  /*7860*/  UIADD3 UR46, UPT, UPT, UR37, UR59, URZ ;  /* 0x0000003b252e7290 */ /* 0x000fe2000fffe0ff */
[----:B------:R-:W-:Y:S01]  /*7870*/  SEL R2, RZ, 0x1, P0 ;  /* 0x00000001ff027807 */ /* 0x000fe20000000000 */
[----:B------:R-:W-:Y:S01]  /*7880*/  UIADD3 UR45, UPT, UPT, UR38, UR55, URZ ;  /* 0x00000037262d7290 */ /* 0x000fe2000fffe0ff */
[----:B------:R-:W-:Y:S02]  /*7890*/  SEL R0, RZ, 0x1, P1 ;  /* 0x00000001ff007807 */ /* 0x000fe40000800000 */
[----:B------:R-:W-:Y:S02]  /*78a0*/  LOP3.LUT R85, R85, R2, RZ, 0x3c, !PT ;  /* 0x0000000255557212 */ /* 0x000fe400078e3cff */
[----:B------:R-:W-:Y:S02]  /*78b0*/  LOP3.LUT R86, R86, R0, RZ, 0x3c, !PT ;  /* 0x0000000056567212 */ /* 0x000fe400078e3cff */
[----:B------:R-:W-:Y:S02]  /*78c0*/  SEL R83, R83, RZ, P0 ;  /* 0x000000ff53537207 */ /* 0x000fe40000000000 */
[----:B------:R-:W-:Y:S01]  /*78d0*/  SEL R36, R36, RZ, P1 ;  /* 0x000000ff24247207 */ /* 0x000fe20000800000 */
[----:B------:R-:W-:Y:S01]  /*78e0*/  UMOV UR36, UR54 ;  /* 0x0000003600247c82 */ /* 0x000fe20008000000 */
[----:B------:R-:W-:Y:S05]  /*78f0*/  BRA.U UP0, `(.L_x_127) ;  /* 0xffffffe500487547 */ /* 0x000fea000b83ffff */
[----:B------:R-:W-:Y:S05]  /*7900*/  EXIT ;  /* 0x000000000000794d */ /* 0x000fea0003800000 */
.L_x_25:
[----:B-1----:R1:W3:Y:S02]  /*7910*/  SYNCS.PHASECHK.TRANS64.TRYWAIT P0, [R0+URZ+0x1b0], R2 ;  /* 0x0001b002000075a7 */ /* 0x0022e400080011ff */
[----:B---3--:R-:W-:Y:S05]  /*7920*/  @!P0 NANOSLEEP.SYNCS 0x989680 ;  /* 0x009896800000895d */ /* 0x008fea0003900000 */
[----:B------:R-:W3:Y:S02]  /*7930*/  @!P0 SYNCS.PHASECHK.TRANS64 P0, [R0+URZ+0x1b0], R2 ;  /* 0x0001b002000085a7 */ /* 0x000ee400080010ff */
[----:B---3--:R-:W-:Y:S05]  /*7940*/  @!P0 BRA `(.L_x_25) ;  /* 0xfffffffc00f08947 */ /* 0x008fea000383ffff */
[----:B------:R-:W-:Y:S05]  /*7950*/  BRA `(.L_x_128) ;  /* 0xffffffa000d47947 */ /* 0x000fea000383ffff */
.L_x_28:
[----:B-1----:R-:W-:-:S07]  /*7960*/  MOV R0, UR33 ;  /* 0x0000002100007c02 */ /* 0x002fce0008000f00 */
.L_x_129:
[----:B-1----:R1:W3:Y:S02]  /*7970*/  SYNCS.PHASECHK.TRANS64.TRYWAIT P0, [R0+URZ+0x90], R3 ;  /* 0x00009003000075a7 */ /* 0x0022e400080011ff */
[----:B---3--:R-:W-:Y:S05]  /*7980*/  @!P0 NANOSLEEP.SYNCS 0x989680 ;  /* 0x009896800000895d */ /* 0x008fea0003900000 */
[----:B------:R-:W3:Y:S02]  /*7990*/  @!P0 SYNCS.PHASECHK.TRANS64 P0, [R0+URZ+0x90], R3 ;  /* 0x00009003000085a7 */ /* 0x000ee400080010ff */
[----:B---3--:R-:W-:Y:S05]  /*79a0*/  @!P0 BRA `(.L_x_129) ;  /* 0xfffffffc00f08947 */ /* 0x008fea000383ffff */
[----:B------:R-:W-:Y:S05]  /*79b0*/  BRA `(.L_x_27) ;  /* 0xffffffa400247947 */ /* 0x000fea000383ffff */
.L_x_35:
[----:B-1----:R-:W-:-:S07]  /*79c0*/  MOV R0, UR9 ;  /* 0x0000000900007c02 */ /* 0x002fce0008000f00 */
.L_x_130:
[----:B-1----:R1:W3:Y:S02]  /*79d0*/  SYNCS.PHASECHK.TRANS64.TRYWAIT P0, [R0+URZ+0x90], R3 ;  /* 0x00009003000075a7 */ /* 0x0022e400080011ff */
[----:B---3--:R-:W-:Y:S05]  /*79e0*/  @!P0 NANOSLEEP.SYNCS 0x989680 ;  /* 0x009896800000895d */ /* 0x008fea0003900000 */
[----:B------:R-:W3:Y:S02]  /*79f0*/  @!P0 SYNCS.PHASECHK.TRANS64 P0, [R0+URZ+0x90], R3 ;  /* 0x00009003000085a7 */ /* 0x000ee400080010ff */
[----:B---3--:R-:W-:Y:S05]  /*7a00*/  @!P0 BRA `(.L_x_130) ;  /* 0xfffffffc00f08947 */ /* 0x008fea000383ffff */
[----:B------:R-:W-:Y:S05]  /*7a10*/  BRA `(.L_x_34) ;  /* 0xffffffa400e47947 */ /* 0x000fea000383ffff */
.L_x_40:
[----:B-1----:R1:W3:Y:S02]  /*7a20*/  SYNCS.PHASECHK.TRANS64.TRYWAIT P0, [R3+URZ+0x140], R0 ;  /* 0x00014000030075a7 */ /* 0x0022e400080011ff */
[----:B---3--:R-:W-:Y:S05]  /*7a30*/  @!P0 NANOSLEEP.SYNCS 0x989680 ;  /* 0x009896800000895d */ /* 0x008fea0003900000 */
[----:B------:R-:W3:Y:S02]  /*7a40*/  @!P0 SYNCS.PHASECHK.TRANS64 P0, [R3+URZ+0x140], R0 ;  /* 0x00014000030085a7 */ /* 0x000ee400080010ff */
[----:B---3--:R-:W-:Y:S05]  /*7a50*/  @!P0 BRA `(.L_x_40) ;  /* 0xfffffffc00f08947 */ /* 0x008fea000383ffff */
[----:B------:R-:W-:Y:S05]  /*7a60*/  BRA `(.L_x_131) ;  /* 0xffffffa800887947 */ /* 0x000fea000383ffff */
.L_x_44:
[----:B------:R-:W-:-:S07]  /*7a70*/  MOV R0, UR4 ;  /* 0x0000000400007c02 */ /* 0x000fce0008000f00 */
.L_x_132:
[----:B-1----:R1:W3:Y:S02]  /*7a80*/  SYNCS.PHASECHK.TRANS64.TRYWAIT P0, [R0+URZ], R2 ;  /* 0x00000002000075a7 */ /* 0x0022e400080011ff */
[----:B---3--:R-:W-:Y:S05]  /*7a90*/  @!P0 NANOSLEEP.SYNCS 0x989680 ;  /* 0x009896800000895d */ /* 0x008fea0003900000 */
[----:B------:R-:W3:Y:S02]  /*7aa0*/  @!P0 SYNCS.PHASECHK.TRANS64 P0, [R0+URZ], R2 ;  /* 0x00000002000085a7 */ /* 0x000ee400080010ff */
[----:B---3--:R-:W-:Y:S05]  /*7ab0*/  @!P0 BRA `(.L_x_132) ;  /* 0xfffffffc00f08947 */ /* 0x008fea000383ffff */
[----:B------:R-:W-:Y:S05]  /*7ac0*/  BRA `(.L_x_133) ;  /* 0xffffffb0002c7947 */ /* 0x000fea000383ffff */
.L_x_45:
[----:B------:R-:W-:-:S07]  /*7ad0*/  MOV R0, UR5 ;  /* 0x0000000500007c02 */ /* 0x000fce0008000f00 */
.L_x_134:
[----:B-1----:R1:W3:Y:S02]  /*7ae0*/  SYNCS.PHASECHK.TRANS64.TRYWAIT P0, [R0+URZ], R3 ;  /* 0x00000003000075a7 */ /* 0x0022e400080011ff */
[----:B---3--:R-:W-:Y:S05]  /*7af0*/  @!P0 NANOSLEEP.SYNCS 0x989680 ;  /* 0x009896800000895d */ /* 0x008fea0003900000 */
[----:B------:R-:W3:Y:S02]  /*7b00*/  @!P0 SYNCS.PHASECHK.TRANS64 P0, [R0+URZ], R3 ;  /* 0x00000003000085a7 */ /* 0x000ee400080010ff */
[----:B---3--:R-:W-:Y:S05]  /*7b10*/  @!P0 BRA `(.L_x_134) ;  /* 0xfffffffc00f08947 */ /* 0x008fea000383ffff */
[----:B------:R-:W-:Y:S05]  /*7b20*/  BRA `(.L_x_135) ;  /* 0xffffffb000387947 */ /* 0x000fea000383ffff */
.L_x_46:
[----:B------:R-:W-:-:S07]  /*7b30*/  MOV R0, UR5 ;  /* 0x0000000500007c02 */ /* 0x000fce0008000f00 */
.L_x_136:
[----:B-1----:R1:W3:Y:S02]  /*7b40*/  SYNCS.PHASECHK.TRANS64.TRYWAIT P0, [R0+URZ], R3 ;  /* 0x00000003000075a7 */ /* 0x0022e400080011ff */
[----:B---3--:R-:W-:Y:S05]  /*7b50*/  @!P0 NANOSLEEP.SYNCS 0x989680 ;  /* 0x009896800000895d */ /* 0x008fea0003900000 */
[----:B------:R-:W3:Y:S02]  /*7b60*/  @!P0 SYNCS.PHASECHK.TRANS64 P0, [R0+URZ], R3 ;  /* 0x00000003000085a7 */ /* 0x000ee400080010ff */
[----:B---3--:R-:W-:Y:S05]  /*7b70*/  @!P0 BRA `(.L_x_136) ;  /* 0xfffffffc00f08947 */ /* 0x008fea000383ffff */
[----:B------:R-:W-:Y:S05]  /*7b80*/  BRA `(.L_x_137) ;  /* 0xffffffb000447947 */ /* 0x000fea000383ffff */
.L_x_47:
[----:B------:R-:W-:-:S07]  /*7b90*/  MOV R0, UR5 ;  /* 0x0000000500007c02 */ /* 0x000fce0008000f00 */
.L_x_138:
[----:B-1----:R1:W3:Y:S02]  /*7ba0*/  SYNCS.PHASECHK.TRANS64.TRYWAIT P0, [R0+URZ], R3 ;  /* 0x00000003000075a7 */ /* 0x0022e400080011ff */
[----:B---3--:R-:W-:Y:S05]  /*7bb0*/  @!P0 NANOSLEEP.SYNCS 0x989680 ;  /* 0x009896800000895d */ /* 0x008fea0003900000 */
[----:B------:R-:W3:Y:S02]  /*7bc0*/  @!P0 SYNCS.PHASECHK.TRANS64 P0, [R0+URZ], R3 ;  /* 0x00000003000085a7 */ /* 0x000ee400080010ff */
[----:B---3--:R-:W-:Y:S05]  /*7bd0*/  @!P0 BRA `(.L_x_138) ;  /* 0xfffffffc00f08947 */ /* 0x008fea000383ffff */
[----:B------:R-:W-:Y:S05]  /*7be0*/  BRA `(.L_x_139) ;  /* 0xffffffb000507947 */ /* 0x000fea000383ffff */
.L_x_48:
[----:B------:R-:W-:-:S07]  /*7bf0*/  MOV R0, UR5 ;  /* 0x0000000500007c02 */ /* 0x000fce0008000f00 */
.L_x_140:
[----:B-1----:R1:W3:Y:S02]  /*7c00*/  SYNCS.PHASECHK.TRANS64.TRYWAIT P0, [R0+URZ], R3 ;  /* 0x00000003000075a7 */ /* 0x0022e400080011ff */
[----:B---3--:R-:W-:Y:S05]  /*7c10*/  @!P0 NANOSLEEP.SYNCS 0x989680 ;  /* 0x009896800000895d */ /* 0x008fea0003900000 */
[----:B------:R-:W3:Y:S02]  /*7c20*/  @!P0 SYNCS.PHASECHK.TRANS64 P0, [R0+URZ], R3 ;  /* 0x00000003000085a7 */ /* 0x000ee400080010ff */
[----:B---3--:R-:W-:Y:S05]  /*7c30*/  @!P0 BRA `(.L_x_140) ;  /* 0xfffffffc00f08947 */ /* 0x008fea000383ffff */
[----:B------:R-:W-:Y:S05]  /*7c40*/  BRA `(.L_x_141) ;  /* 0xffffffb0005c7947 */ /* 0x000fea000383ffff */
.L_x_49:
[----:B------:R-:W-:-:S07]  /*7c50*/  MOV R0, UR5 ;  /* 0x0000000500007c02 */ /* 0x000fce0008000f00 */
.L_x_142:
[----:B-1----:R1:W3:Y:S02]  /*7c60*/  SYNCS.PHASECHK.TRANS64.TRYWAIT P0, [R0+URZ], R3 ;  /* 0x00000003000075a7 */ /* 0x0022e400080011ff */
[----:B---3--:R-:W-:Y:S05]  /*7c70*/  @!P0 NANOSLEEP.SYNCS 0x989680 ;  /* 0x009896800000895d */ /* 0x008fea0003900000 */
[----:B------:R-:W3:Y:S02]  /*7c80*/  @!P0 SYNCS.PHASECHK.TRANS64 P0, [R0+URZ], R3 ;  /* 0x00000003000085a7 */ /* 0x000ee400080010ff */
[----:B---3--:R-:W-:Y:S05]  /*7c90*/  @!P0 BRA `(.L_x_142) ;  /* 0xfffffffc00f08947 */ /* 0x008fea000383ffff */
[----:B------:R-:W-:Y:S05]  /*7ca0*/  BRA `(.L_x_143) ;  /* 0xffffffb000687947 */ /* 0x000fea000383ffff */
.L_x_50:
[----:B------:R-:W-:-:S07]  /*7cb0*/  MOV R0, UR5 ;  /* 0x0000000500007c02 */ /* 0x000fce0008000f00 */
.L_x_144:
[----:B-1----:R1:W3:Y:S02]  /*7cc0*/  SYNCS.PHASECHK.TRANS64.TRYWAIT P0, [R0+URZ], R3 ;  /* 0x00000003000075a7 */ /* 0x0022e400080011ff */
[----:B---3--:R-:W-:Y:S05]  /*7cd0*/  @!P0 NANOSLEEP.SYNCS 0x989680 ;  /* 0x009896800000895d */ /* 0x008fea0003900000 */
[----:B------:R-:W3:Y:S02]  /*7ce0*/  @!P0 SYNCS.PHASECHK.TRANS64 P0, [R0+URZ], R3 ;  /* 0x00000003000085a7 */ /* 0x000ee400080010ff */
[----:B---3--:R-:W-:Y:S05]  /*7cf0*/  @!P0 BRA `(.L_x_144) ;  /* 0xfffffffc00f08947 */ /* 0x008fea000383ffff */
[----:B------:R-:W-:Y:S05]  /*7d00*/  BRA `(.L_x_145) ;  /* 0xffffffb000747947 */ /* 0x000fea000383ffff */
.L_x_51:
[----:B------:R-:W-:-:S07]  /*7d10*/  MOV R0, UR5 ;  /* 0x0000000500007c02 */ /* 0x000fce0008000f00 */
.L_x_146:
[----:B-1----:R1:W3:Y:S02]  /*7d20*/  SYNCS.PHASECHK.TRANS64.TRYWAIT P0, [R0+URZ], R3 ;  /* 0x00000003000075a7 */ /* 0x0022e400080011ff */
[----:B---3--:R-:W-:Y:S05]  /*7d30*/  @!P0 NANOSLEEP.SYNCS 0x989680 ;  /* 0x009896800000895d */ /* 0x008fea0003900000 */
[----:B------:R-:W3:Y:S02]  /*7d40*/  @!P0 SYNCS.PHASECHK.TRANS64 P0, [R0+URZ], R3 ;  /* 0x00000003000085a7 */ /* 0x000ee400080010ff */
[----:B---3--:R-:W-:Y:S05]  /*7d50*/  @!P0 BRA `(.L_x_146) ;  /* 0xfffffffc00f08947 */ /* 0x008fea000383ffff */
[----:B------:R-:W-:Y:S05]  /*7d60*/  BRA `(.L_x_147) ;  /* 0xffffffb000807947 */ /* 0x000fea000383ffff */
.L_x_52:
[----:B------:R-:W-:-:S07]  /*7d70*/  MOV R0, UR5 ;  /* 0x0000000500007c02 */ /* 0x000fce0008000f00 */
.L_x_148:
[----:B-1----:R1:W3:Y:S02]  /*7d80*/  SYNCS.PHASECHK.TRANS64.TRYWAIT P0, [R0+URZ], R3 ;  /* 0x00000003000075a7 */ /* 0x0022e400080011ff */
[----:B---3--:R-:W-:Y:S05]  /*7d90*/  @!P0 NANOSLEEP.SYNCS 0x989680 ;  /* 0x009896800000895d */ /* 0x008fea0003900000 */
[----:B------:R-:W3:Y:S02]  /*7da0*/  @!P0 SYNCS.PHASECHK.TRANS64 P0, [R0+URZ], R3 ;  /* 0x00000003000085a7 */ /* 0x000ee400080010ff */
[----:B---3--:R-:W-:Y:S05]  /*7db0*/  @!P0 BRA `(.L_x_148) ;  /* 0xfffffffc00f08947 */ /* 0x008fea000383ffff */
[----:B------:R-:W-:Y:S05]  /*7dc0*/  BRA `(.L_x_149) ;  /* 0xffffffb0008c7947 */ /* 0x000fea000383ffff */
.L_x_53:
[----:B------:R-:W-:-:S07]  /*7dd0*/  MOV R0, UR5 ;  /* 0x0000000500007c02 */ /* 0x000fce0008000f00 */
.L_x_150:
[----:B-1----:R1:W3:Y:S02]  /*7de0*/  SYNCS.PHASECHK.TRANS64.TRYWAIT P0, [R0+URZ], R3 ;  /* 0x00000003000075a7 */ /* 0x0022e400080011ff */
[----:B---3--:R-:W-:Y:S05]  /*7df0*/  @!P0 NANOSLEEP.SYNCS 0x989680 ;  /* 0x009896800000895d */ /* 0x008fea0003900000 */
[----:B------:R-:W3:Y:S02]  /*7e00*/  @!P0 SYNCS.PHASECHK.TRANS64 P0, [R0+URZ], R3 ;  /* 0x00000003000085a7 */ /* 0x000ee400080010ff */
[----:B---3--:R-:W-:Y:S05]  /*7e10*/  @!P0 BRA `(.L_x_150) ;  /* 0xfffffffc00f08947 */ /* 0x008fea000383ffff */
[----:B------:R-:W-:Y:S05]  /*7e20*/  BRA `(.L_x_151) ;  /* 0xffffffb000987947 */ /* 0x000fea000383ffff */
.L_x_54:
[----:B------:R-:W-:-:S07]  /*7e30*/  MOV R0, UR5 ;  /* 0x0000000500007c02 */ /* 0x000fce0008000f00 */
.L_x_152:
[----:B-1----:R1:W3:Y:S02]  /*7e40*/  SYNCS.PHASECHK.TRANS64.TRYWAIT P0, [R0+URZ], R3 ;  /* 0x00000003000075a7 */ /* 0x0022e400080011ff */
[----:B---3--:R-:W-:Y:S05]  /*7e50*/  @!P0 NANOSLEEP.SYNCS 0x989680 ;  /* 0x009896800000895d */ /* 0x008fea0003900000 */
[----:B------:R-:W3:Y:S02]  /*7e60*/  @!P0 SYNCS.PHASECHK.TRANS64 P0, [R0+URZ], R3 ;  /* 0x00000003000085a7 */ /* 0x000ee400080010ff */
[----:B---3--:R-:W-:Y:S05]  /*7e70*/  @!P0 BRA `(.L_x_152) ;  /* 0xfffffffc00f08947 */ /* 0x008fea000383ffff */
[----:B------:R-:W-:Y:S05]  /*7e80*/  BRA `(.L_x_153) ;  /* 0xffffffb000a47947 */ /* 0x000fea000383ffff */
.L_x_55:
[----:B------:R-:W-:-:S07]  /*7e90*/  MOV R0, UR5 ;  /* 0x0000000500007c02 */ /* 0x000fce0008000f00 */
.L_x_154:
[----:B-1----:R1:W3:Y:S02]  /*7ea0*/  SYNCS.PHASECHK.TRANS64.TRYWAIT P0, [R0+URZ], R3 ;  /* 0x00000003000075a7 */ /* 0x0022e400080011ff */
[----:B---3--:R-:W-:Y:S05]  /*7eb0*/  @!P0 NANOSLEEP.SYNCS 0x989680 ;  /* 0x009896800000895d */ /* 0x008fea0003900000 */
[----:B------:R-:W3:Y:S02]  /*7ec0*/  @!P0 SYNCS.PHASECHK.TRANS64 P0, [R0+URZ], R3 ;  /* 0x00000003000085a7 */ /* 0x000ee400080010ff */
[----:B---3--:R-:W-:Y:S05]  /*7ed0*/  @!P0 BRA `(.L_x_154) ;  /* 0xfffffffc00f08947 */ /* 0x008fea000383ffff */
[----:B------:R-:W-:Y:S05]  /*7ee0*/  BRA `(.L_x_155) ;  /* 0xffffffb000b07947 */ /* 0x000fea000383ffff */
.L_x_56:
[----:B------:R-:W-:-:S07]  /*7ef0*/  MOV R0, UR5 ;  /* 0x0000000500007c02 */ /* 0x000fce0008000f00 */
.L_x_156:
[----:B-1----:R1:W3:Y:S02]  /*7f00*/  SYNCS.PHASECHK.TRANS64.TRYWAIT P0, [R0+URZ], R3 ;  /* 0x00000003000075a7 */ /* 0x0022e400080011ff */
[----:B---3--:R-:W-:Y:S05]  /*7f10*/  @!P0 NANOSLEEP.SYNCS 0x989680 ;  /* 0x009896800000895d */ /* 0x008fea0003900000 */
[----:B------:R-:W3:Y:S02]  /*7f20*/  @!P0 SYNCS.PHASECHK.TRANS64 P0, [R0+URZ], R3 ;  /* 0x00000003000085a7 */ /* 0x000ee400080010ff */
[----:B---3--:R-:W-:Y:S05]  /*7f30*/  @!P0 BRA `(.L_x_156) ;  /* 0xfffffffc00f08947 */ /* 0x008fea000383ffff */
[----:B------:R-:W-:Y:S05]  /*7f40*/  BRA `(.L_x_157) ;  /* 0xffffffb000bc7947 */ /* 0x000fea000383ffff */
.L_x_57:
[----:B------:R-:W-:-:S07]  /*7f50*/  MOV R0, UR5 ;  /* 0x0000000500007c02 */ /* 0x000fce0008000f00 */
.L_x_158:
[----:B-1----:R1:W3:Y:S02]  /*7f60*/  SYNCS.PHASECHK.TRANS64.TRYWAIT P0, [R0+URZ], R3 ;  /* 0x00000003000075a7 */ /* 0x0022e400080011ff */
[----:B---3--:R-:W-:Y:S05]  /*7f70*/  @!P0 NANOSLEEP.SYNCS 0x989680 ;  /* 0x009896800000895d */ /* 0x008fea0003900000 */
[----:B------:R-:W3:Y:S02]  /*7f80*/  @!P0 SYNCS.PHASECHK.TRANS64 P0, [R0+URZ], R3 ;  /* 0x00000003000085a7 */ /* 0x000ee400080010ff */
[----:B---3--:R-:W-:Y:S05]  /*7f90*/  @!P0 BRA `(.L_x_158) ;  /* 0xfffffffc00f08947 */ /* 0x008fea000383ffff */
[----:B------:R-:W-:Y:S05]  /*7fa0*/  BRA `(.L_x_159) ;  /* 0xffffffb000c87947 */ /* 0x000fea000383ffff */
.L_x_58:
[----:B------:R-:W-:-:S07]  /*7fb0*/  MOV R0, UR5 ;  /* 0x0000000500007c02 */ /* 0x000fce0008000f00 */
.L_x_160:
[----:B-1----:R1:W3:Y:S02]  /*7fc0*/  SYNCS.PHASECHK.TRANS64.TRYWAIT P0, [R0+URZ], R3 ;  /* 0x00000003000075a7 */ /* 0x0022e400080011ff */
[----:B---3--:R-:W-:Y:S05]  /*7fd0*/  @!P0 NANOSLEEP.SYNCS 0x989680 ;  /* 0x009896800000895d */ /* 0x008fea0003900000 */
[----:B------:R-:W3:Y:S02]  /*7fe0*/  @!P0 SYNCS.PHASECHK.TRANS64 P0, [R0+URZ], R3 ;  /* 0x00000003000085a7 */ /* 0x000ee400080010ff */
[----:B---3--:R-:W-:Y:S05]  /*7ff0*/  @!P0 BRA `(.L_x_160) ;  /* 0xfffffffc00f08947 */ /* 0x008fea000383ffff */
[----:B------:R-:W-:Y:S05]  /*8000*/  BRA `(.L_x_161) ;  /* 0xffffffb000d47947 */ /* 0x000fea000383ffff */
.L_x_59:
[----:B------:R-:W-:-:S07]  /*8010*/  MOV R0, UR5 ;  /* 0x0000000500007c02 */ /* 0x000fce0008000f00 */
.L_x_162:
[----:B-1----:R1:W3:Y:S02]  /*8020*/  SYNCS.PHASECHK.TRANS64.TRYWAIT P0, [R0+URZ], R3 ;  /* 0x00000003000075a7 */ /* 0x0022e400080011ff */
[----:B---3--:R-:W-:Y:S05]  /*8030*/  @!P0 NANOSLEEP.SYNCS 0x989680 ;  /* 0x009896800000895d */ /* 0x008fea0003900000 */
[----:B------:R-:W3:Y:S02]  /*8040*/  @!P0 SYNCS.PHASECHK.TRANS64 P0, [R0+URZ], R3 ;  /* 0x00000003000085a7 */ /* 0x000ee400080010ff */
[----:B---3--:R-:W-:Y:S05]  /*8050*/  @!P0 BRA `(.L_x_162) ;  /* 0xfffffffc00f08947 */ /* 0x008fea000383ffff */
[----:B------:R-:W-:Y:S05]  /*8060*/  BRA `(.L_x_163) ;  /* 0xffffffb000e07947 */ /* 0x000fea000383ffff */
.L_x_60:
[----:B------:R-:W-:-:S07]  /*8070*/  MOV R0, UR5 ;  /* 0x0000000500007c02 */ /* 0x000fce0008000f00 */
.L_x_164:
[----:B-1----:R1:W3:Y:S02]  /*8080*/  SYNCS.PHASECHK.TRANS64.TRYWAIT P0, [R0+URZ], R3 ;  /* 0x00000003000075a7 */ /* 0x0022e400080011ff */
[----:B---3--:R-:W-:Y:S05]  /*8090*/  @!P0 NANOSLEEP.SYNCS 0x989680 ;  /* 0x009896800000895d */ /* 0x008fea0003900000 */
[----:B------:R-:W3:Y:S02]  /*80a0*/  @!P0 SYNCS.PHASECHK.TRANS64 P0, [R0+URZ], R3 ;  /* 0x00000003000085a7 */ /* 0x000ee400080010ff */
[----:B---3--:R-:W-:Y:S05]  /*80b0*/  @!P0 BRA `(.L_x_164) ;  /* 0xfffffffc00f08947 */ /* 0x008fea000383ffff */
[----:B------:R-:W-:Y:S05]  /*80c0*/  BRA `(.L_x_165) ;  /* 0xffffffb000ec7947 */ /* 0x000fea000383ffff */
.L_x_63:
[----:B--2---:R2:W3:Y:S02]  /*80d0*/  SYNCS.PHASECHK.TRANS64.TRYWAIT P0, [R2+URZ+0x1a0], R4 ;  /* 0x0001a004020075a7 */ /* 0x0044e400080011ff */
[----:B---3--:R-:W-:Y:S05]  /*80e0*/  @!P0 NANOSLEEP.SYNCS 0x989680 ;  /* 0x009896800000895d */ /* 0x008fea0003900000 */
[----:B------:R-:W3:Y:S02]  /*80f0*/  @!P0 SYNCS.PHASECHK.TRANS64 P0, [R2+URZ+0x1a0], R4 ;  /* 0x0001a004020085a7 */ /* 0x000ee400080010ff */
[----:B---3--:R-:W-:Y:S05]  /*8100*/  @!P0 BRA `(.L_x_63) ;  /* 0xfffffffc00f08947 */ /* 0x008fea000383ffff */
[----:B------:R-:W-:Y:S05]  /*8110*/  BRA `(.L_x_166) ;  /* 0xffffffb400507947 */ /* 0x000fea000383ffff */
.L_x_64:
[----:B------:R-:W-:-:S07]  /*8120*/  MOV R2, UR4 ;  /* 0x0000000400027c02 */ /* 0x000fce0008000f00 */
.L_x_167:
[----:B--2---:R2:W3:Y:S02]  /*8130*/  SYNCS.PHASECHK.TRANS64.TRYWAIT P0, [R2+URZ+0x150], R5 ;  /* 0x00015005020075a7 */ /* 0x0044e400080011ff */
[----:B---3--:R-:W-:Y:S05]  /*8140*/  @!P0 NANOSLEEP.SYNCS 0x989680 ;  /* 0x009896800000895d */ /* 0x008fea0003900000 */
[----:B------:R-:W3:Y:S02]  /*8150*/  @!P0 SYNCS.PHASECHK.TRANS64 P0, [R2+URZ+0x150], R5 ;  /* 0x00015005020085a7 */ /* 0x000ee400080010ff */
[----:B---3--:R-:W-:Y:S05]  /*8160*/  @!P0 BRA `(.L_x_167) ;  /* 0xfffffffc00f08947 */ /* 0x008fea000383ffff */
[----:B------:R-:W-:Y:S05]  /*8170*/  BRA `(.L_x_168) ;  /* 0xffffffb400607947 */ /* 0x000fea000383ffff */
.L_x_65:
[----:B--2---:R2:W3:Y:S02]  /*8180*/  SYNCS.PHASECHK.TRANS64.TRYWAIT P1, [R2+URZ+0x140], R4 ;  /* 0x00014004020075a7 */ /* 0x0044e400080211ff */
[----:B---3--:R-:W-:Y:S05]  /*8190*/  @!P1 NANOSLEEP.SYNCS 0x989680 ;  /* 0x009896800000995d */ /* 0x008fea0003900000 */
[----:B------:R-:W3:Y:S02]  /*81a0*/  @!P1 SYNCS.PHASECHK.TRANS64 P1, [R2+URZ+0x140], R4 ;  /* 0x00014004020095a7 */ /* 0x000ee400080210ff */
[----:B---3--:R-:W-:Y:S05]  /*81b0*/  @!P1 BRA `(.L_x_65) ;  /* 0xfffffffc00f09947 */ /* 0x008fea000383ffff */
[----:B------:R-:W-:Y:S05]  /*81c0*/  BRA `(.L_x_169) ;  /* 0xffffffb400907947 */ /* 0x000fea000383ffff */
.L_x_68:
[----:B------:R-:W-:-:S07]  /*81d0*/  MOV R0, UR4 ;  /* 0x0000000400007c02 */ /* 0x000fce0008000f00 */
.L_x_170:
[----:B--2---:R2:W3:Y:S02]  /*81e0*/  SYNCS.PHASECHK.TRANS64.TRYWAIT P0, [R0+URZ+0x150], R2 ;  /* 0x00015002000075a7 */ /* 0x0044e400080011ff */
[----:B---3--:R-:W-:Y:S05]  /*81f0*/  @!P0 NANOSLEEP.SYNCS 0x989680 ;  /* 0x009896800000895d */ /* 0x008fea0003900000 */
[----:B------:R-:W3:Y:S02]  /*8200*/  @!P0 SYNCS.PHASECHK.TRANS64 P0, [R0+URZ+0x150], R2 ;  /* 0x00015002000085a7 */ /* 0x000ee400080010ff */
[----:B---3--:R-:W-:Y:S05]  /*8210*/  @!P0 BRA `(.L_x_170) ;  /* 0xfffffffc00f08947 */ /* 0x008fea000383ffff */
[----:B------:R-:W-:Y:S05]  /*8220*/  BRA `(.L_x_67) ;  /* 0xffffffb400e47947 */ /* 0x000fea000383ffff */
.L_x_77:
[----:B--2---:R-:W-:-:S04]  /*8230*/  MOV R5, UR5 ;  /* 0x0000000500057c02 */ /* 0x004fc80008000f00 */
[----:B------:R2:W3:Y:S03]  /*8240*/  SYNCS.PHASECHK.TRANS64.TRYWAIT P0, [R5+URZ+0x8], R6 ;  /* 0x00000806050075a7 */ /* 0x0004e600080011ff */
[----:B---3--:R-:W-:Y:S05]  /*8250*/  @!P0 NANOSLEEP.SYNCS 0x989680 ;  /* 0x009896800000895d */ /* 0x008fea0003900000 */
[----:B------:R-:W3:Y:S02]  /*8260*/  @!P0 SYNCS.PHASECHK.TRANS64 P0, [R5+URZ+0x8], R6 ;  /* 0x00000806050085a7 */ /* 0x000ee400080010ff */
[----:B---3--:R-:W-:Y:S05]  /*8270*/  @!P0 BRA `(.L_x_77) ;  /* 0xfffffffc00ec8947 */ /* 0x008fea000383ffff */
[----:B------:R-:W-:Y:S05]  /*8280*/  BRA `(.L_x_76) ;  /* 0xffffffb8009c7947 */ /* 0x000fea000383ffff */
.L_x_79:
[----:B------:R-:W-:Y:S01]  /*8290*/  BSSY B0, `(.L_x_171) ;  /* 0x0000006000007945 */ /* 0x000fe20003800000 */
[----:B------:R-:W-:-:S07]  /*82a0*/  MOV R15, 0xffffffff ;  /* 0xffffffff000f7802 */ /* 0x000fce0000000f00 */
[----:B-12--5:R-:W-:Y:S05]  /*82b0*/  WARPSYNC.COLLECTIVE R15, `(.L_x_172) ;  /* 0x000000000f0c7348 */ /* 0x026fea0003c00000 */
[----:B------:R-:W-:Y:S02]  /*82c0*/  ELECT P6, UR79, PT ;  /* 0x00000000004f782f */ /* 0x000fe400038c0000 */
[----:B------:R-:W-:Y:S01]  /*82d0*/  MOV R14, UR79 ;  /* 0x0000004f000e7c02 */ /* 0x000fe20008000f00 */
[----:B-12--5:R-:W-:Y:S10]  /*82e0*/  ENDCOLLECTIVE ;  /* 0x000000000000791b */ /* 0x026ff40003800000 */
.L_x_172:
[----:B------:R-:W-:Y:S05]  /*82f0*/  BSYNC B0 ;  /* 0x0000000000007941 */ /* 0x000fea0003800000 */
.L_x_171:
[----:B------:R-:W-:Y:S01]  /*8300*/  PLOP3.LUT P0, PT, P6, PT, PT, 0x80, 0x8 ;  /* 0x000000000008781c */ /* 0x000fe2000370f070 */
[----:B------:R-:W-:-:S12]  /*8310*/  BRA `(.L_x_173) ;  /* 0xffffffb800c87947 */ /* 0x000fd8000383ffff */
.L_x_81:
[----:B--2---:R-:W-:-:S04]  /*8320*/  MOV R0, UR5 ;  /* 0x0000000500007c02 */ /* 0x004fc80008000f00 */
[----:B------:R2:W3:Y:S03]  /*8330*/  SYNCS.PHASECHK.TRANS64.TRYWAIT P0, [R0+URZ+0x8], R4 ;  /* 0x00000804000075a7 */ /* 0x0004e600080011ff */
[----:B---3--:R-:W-:Y:S05]  /*8340*/  @!P0 NANOSLEEP.SYNCS 0x989680 ;  /* 0x009896800000895d */ /* 0x008fea0003900000 */
[----:B------:R-:W3:Y:S02]  /*8350*/  @!P0 SYNCS.PHASECHK.TRANS64 P0, [R0+URZ+0x8], R4 ;  /* 0x00000804000085a7 */ /* 0x000ee400080010ff */
[----:B---3--:R-:W-:Y:S05]  /*8360*/  @!P0 BRA `(.L_x_81) ;  /* 0xfffffffc00ec8947 */ /* 0x008fea000383ffff */
[----:B------:R-:W-:Y:S05]  /*8370*/  BRA `(.L_x_80) ;  /* 0xffffffb800cc7947 */ /* 0x000fea000383ffff */
.L_x_82:
[----:B-1----:R1:W2:Y:S02]  /*8380*/  SYNCS.PHASECHK.TRANS64.TRYWAIT P0, [R0+URZ+0x140], R4 ;  /* 0x00014004000075a7 */ /* 0x0022a400080011ff */
[----:B--2---:R-:W-:Y:S05]  /*8390*/  @!P0 NANOSLEEP.SYNCS 0x989680 ;  /* 0x009896800000895d */ /* 0x004fea0003900000 */
[----:B------:R-:W2:Y:S02]  /*83a0*/  @!P0 SYNCS.PHASECHK.TRANS64 P0, [R0+URZ+0x140], R4 ;  /* 0x00014004000085a7 */ /* 0x000ea400080010ff */
[----:B--2---:R-:W-:Y:S05]  /*83b0*/  @!P0 BRA `(.L_x_82) ;  /* 0xfffffffc00f08947 */ /* 0x004fea000383ffff */
[----:B------:R-:W-:Y:S05]  /*83c0*/  BRA `(.L_x_174) ;  /* 0xffffffbc00b87947 */ /* 0x000fea000383ffff */
.L_x_84:
[----:B------:R-:W-:-:S07]  /*83d0*/  MOV R0, UR31 ;  /* 0x0000001f00007c02 */ /* 0x000fce0008000f00 */
.L_x_175:
[----:B-1----:R1:W2:Y:S02]  /*83e0*/  SYNCS.PHASECHK.TRANS64.TRYWAIT P0, [R0+URZ+0x180], R4 ;  /* 0x00018004000075a7 */ /* 0x0022a400080011ff */
[----:B--2---:R-:W-:Y:S05]  /*83f0*/  @!P0 NANOSLEEP.SYNCS 0x989680 ;  /* 0x009896800000895d */ /* 0x004fea0003900000 */
[----:B------:R-:W2:Y:S02]  /*8400*/  @!P0 SYNCS.PHASECHK.TRANS64 P0, [R0+URZ+0x180], R4 ;  /* 0x00018004000085a7 */ /* 0x000ea400080010ff */
[----:B--2---:R-:W-:Y:S05]  /*8410*/  @!P0 BRA `(.L_x_175) ;  /* 0xfffffffc00f08947 */ /* 0x004fea000383ffff */
[----:B------:R-:W-:Y:S05]  /*8420*/  BRA `(.L_x_176) ;  /* 0xffffffc000047947 */ /* 0x000fea000383ffff */
.L_x_87:
[----:B------:R-:W-:Y:S07]  /*8430*/  MOV R0, UR5 ;  /* 0x0000000500007c02 */ /* 0x000fee0008000f00 */
.L_x_177:
[----:B-1----:R1:W2:Y:S02]  /*8440*/  SYNCS.PHASECHK.TRANS64.TRYWAIT P0, [R0+URZ], R4 ;  /* 0x00000004000075a7 */ /* 0x0022a400080011ff */
[----:B--2---:R-:W-:Y:S05]  /*8450*/  @!P0 NANOSLEEP.SYNCS 0x989680 ;  /* 0x009896800000895d */ /* 0x004fea0003900000 */
[----:B------:R-:W2:Y:S02]  /*8460*/  @!P0 SYNCS.PHASECHK.TRANS64 P0, [R0+URZ], R4 ;  /* 0x00000004000085a7 */ /* 0x000ea400080010ff */
[----:B--2---:R-:W-:Y:S05]  /*8470*/  @!P0 BRA `(.L_x_177) ;  /* 0xfffffffc00f08947 */ /* 0x004fea000383ffff */
[----:B------:R-:W-:Y:S05]  /*8480*/  BRA `(.L_x_86) ;  /* 0xffffffc000187947 */ /* 0x000fea000383ffff */
.L_x_91:
[----:B-1----:R-:W-:-:S07]  /*8490*/  MOV R0, UR4 ;  /* 0x0000000400007c02 */ /* 0x002fce0008000f00 */
.L_x_178:
[----:B-1----:R1:W2:Y:S02]  /*84a0*/  SYNCS.PHASECHK.TRANS64.TRYWAIT P0, [R0+URZ], R2 ;  /* 0x00000002000075a7 */ /* 0x0022a400080011ff */
[----:B--2---:R-:W-:Y:S05]  /*84b0*/  @!P0 NANOSLEEP.SYNCS 0x989680 ;  /* 0x009896800000895d */ /* 0x004fea0003900000 */
[----:B------:R-:W2:Y:S02]  /*84c0*/  @!P0 SYNCS.PHASECHK.TRANS64 P0, [R0+URZ], R2 ;  /* 0x00000002000085a7 */ /* 0x000ea400080010ff */
[----:B--2---:R-:W-:Y:S05]  /*84d0*/  @!P0 BRA `(.L_x_178) ;  /* 0xfffffffc00f08947 */ /* 0x004fea000383ffff */
[----:B------:R-:W-:Y:S05]  /*84e0*/  BRA `(.L_x_179) ;  /* 0xffffffc4000c7947 */ /* 0x000fea000383ffff */
.L_x_92:
[----:B------:R-:W-:-:S07]  /*84f0*/  MOV R0, UR5 ;  /* 0x0000000500007c02 */ /* 0x000fce0008000f00 */
.L_x_180:
[----:B-1----:R1:W2:Y:S02]  /*8500*/  SYNCS.PHASECHK.TRANS64.TRYWAIT P0, [R0+URZ], R3 ;  /* 0x00000003000075a7 */ /* 0x0022a400080011ff */
[----:B--2---:R-:W-:Y:S05]  /*8510*/  @!P0 NANOSLEEP.SYNCS 0x989680 ;  /* 0x009896800000895d */ /* 0x004fea0003900000 */
[----:B------:R-:W2:Y:S02]  /*8520*/  @!P0 SYNCS.PHASECHK.TRANS64 P0, [R0+URZ], R3 ;  /* 0x00000003000085a7 */ /* 0x000ea400080010ff */
[----:B--2---:R-:W-:Y:S05]  /*8530*/  @!P0 BRA `(.L_x_180) ;  /* 0xfffffffc00f08947 */ /* 0x004fea000383ffff */
[----:B------:R-:W-:Y:S05]  /*8540*/  BRA `(.L_x_181) ;  /* 0xffffffc400187947 */ /* 0x000fea000383ffff */
.L_x_93:
[----:B------:R-:W-:-:S07]  /*8550*/  MOV R0, UR5 ;  /* 0x0000000500007c02 */ /* 0x000fce0008000f00 */
.L_x_182:
[----:B-1----:R1:W2:Y:S02]  /*8560*/  SYNCS.PHASECHK.TRANS64.TRYWAIT P0, [R0+URZ], R3 ;  /* 0x00000003000075a7 */ /* 0x0022a400080011ff */
[----:B--2---:R-:W-:Y:S05]  /*8570*/  @!P0 NANOSLEEP.SYNCS 0x989680 ;  /* 0x009896800000895d */ /* 0x004fea0003900000 */
[----:B------:R-:W2:Y:S02]  /*8580*/  @!P0 SYNCS.PHASECHK.TRANS64 P0, [R0+URZ], R3 ;  /* 0x00000003000085a7 */ /* 0x000ea400080010ff */
[----:B--2---:R-:W-:Y:S05]  /*8590*/  @!P0 BRA `(.L_x_182) ;  /* 0xfffffffc00f08947 */ /* 0x004fea000383ffff */
[----:B------:R-:W-:Y:S05]  /*85a0*/  BRA `(.L_x_183) ;  /* 0xffffffc400247947 */ /* 0x000fea000383ffff */
.L_x_96:
[----:B------:R-:W-:-:S07]  /*85b0*/  MOV R0, UR26 ;  /* 0x0000001a00007c02 */ /* 0x000fce0008000f00 */
.L_x_184:
[----:B-1----:R1:W2:Y:S02]  /*85c0*/  SYNCS.PHASECHK.TRANS64.TRYWAIT P1, [R0+URZ+0x1c0], R2 ;  /* 0x0001c002000075a7 */ /* 0x0022a400080211ff */
[----:B--2---:R-:W-:Y:S05]  /*85d0*/  @!P1 NANOSLEEP.SYNCS 0x989680 ;  /* 0x009896800000995d */ /* 0x004fea0003900000 */
[----:B------:R-:W2:Y:S02]  /*85e0*/  @!P1 SYNCS.PHASECHK.TRANS64 P1, [R0+URZ+0x1c0], R2 ;  /* 0x0001c002000095a7 */ /* 0x000ea400080210ff */
[----:B--2---:R-:W-:Y:S05]  /*85f0*/  @!P1 BRA `(.L_x_184) ;  /* 0xfffffffc00f09947 */ /* 0x004fea000383ffff */
[----:B------:R-:W-:Y:S05]  /*8600*/  BRA `(.L_x_185) ;  /* 0xffffffc400707947 */ /* 0x000fea000383ffff */
.L_x_101:
[----:B-1----:R1:W3:Y:S02]  /*8610*/  SYNCS.PHASECHK.TRANS64.TRYWAIT P0, [R3+URZ+0x140], R0 ;  /* 0x00014000030075a7 */ /* 0x0022e400080011ff */
[----:B---3--:R-:W-:Y:S05]  /*8620*/  @!P0 NANOSLEEP.SYNCS 0x989680 ;  /* 0x009896800000895d */ /* 0x008fea0003900000 */
[----:B------:R-:W3:Y:S02]  /*8630*/  @!P0 SYNCS.PHASECHK.TRANS64 P0, [R3+URZ+0x140], R0 ;  /* 0x00014000030085a7 */ /* 0x000ee400080010ff */
[----:B---3--:R-:W-:Y:S05]  /*8640*/  @!P0 BRA `(.L_x_101) ;  /* 0xfffffffc00f08947 */ /* 0x008fea000383ffff */
[----:B------:R-:W-:Y:S05]  /*8650*/  BRA `(.L_x_186) ;  /* 0xffffffc800a07947 */ /* 0x000fea000383ffff */
.L_x_104:
[----:B-1----:R-:W-:Y:S07]  /*8660*/  MOV R0, UR17 ;  /* 0x0000001100007c02 */ /* 0x002fee0008000f00 */
.L_x_187:
[----:B-1----:R1:W3:Y:S02]  /*8670*/  SYNCS.PHASECHK.TRANS64.TRYWAIT P1, [R0+URZ+0x138], R3 ;  /* 0x00013803000075a7 */ /* 0x0022e400080211ff */
[----:B---3--:R-:W-:Y:S05]  /*8680*/  @!P1 NANOSLEEP.SYNCS 0x989680 ;  /* 0x009896800000995d */ /* 0x008fea0003900000 */
[----:B------:R-:W3:Y:S02]  /*8690*/  @!P1 SYNCS.PHASECHK.TRANS64 P1, [R0+URZ+0x138], R3 ;  /* 0x00013803000095a7 */ /* 0x000ee400080210ff */
[----:B---3--:R-:W-:Y:S05]  /*86a0*/  @!P1 BRA `(.L_x_187) ;  /* 0xfffffffc00f09947 */ /* 0x008fea000383ffff */
[----:B------:R-:W-:Y:S05]  /*86b0*/  BRA `(.L_x_103) ;  /* 0xffffffd000147947 */ /* 0x000fea000383ffff */
.L_x_107:
[----:B-1----:R-:W-:Y:S07]  /*86c0*/  MOV R0, UR17 ;  /* 0x0000001100007c02 */ /* 0x002fee0008000f00 */
.L_x_188:
[----:B-1----:R1:W3:Y:S02]  /*86d0*/  SYNCS.PHASECHK.TRANS64.TRYWAIT P0, [R0+URZ+0x128], R2 ;  /* 0x00012802000075a7 */ /* 0x0022e400080011ff */
[----:B---3--:R-:W-:Y:S05]  /*86e0*/  @!P0 NANOSLEEP.SYNCS 0x989680 ;  /* 0x009896800000895d */ /* 0x008fea0003900000 */
[----:B------:R-:W3:Y:S02]  /*86f0*/  @!P0 SYNCS.PHASECHK.TRANS64 P0, [R0+URZ+0x128], R2 ;  /* 0x00012802000085a7 */ /* 0x000ee400080010ff */
[----:B---3--:R-:W-:Y:S05]  /*8700*/  @!P0 BRA `(.L_x_188) ;  /* 0xfffffffc00f08947 */ /* 0x008fea000383ffff */
[----:B------:R-:W-:Y:S05]  /*8710*/  BRA `(.L_x_189) ;  /* 0xffffffd000687947 */ /* 0x000fea000383ffff */
.L_x_110:
[----:B--2---:R2:W3:Y:S02]  /*8720*/  SYNCS.PHASECHK.TRANS64.TRYWAIT P0, [R3+URZ+0x140], R0 ;  /* 0x00014000030075a7 */ /* 0x0044e400080011ff */
[----:B---3--:R-:W-:Y:S05]  /*8730*/  @!P0 NANOSLEEP.SYNCS 0x989680 ;  /* 0x009896800000895d */ /* 0x008fea0003900000 */
[----:B------:R-:W3:Y:S02]  /*8740*/  @!P0 SYNCS.PHASECHK.TRANS64 P0, [R3+URZ+0x140], R0 ;  /* 0x00014000030085a7 */ /* 0x000ee400080010ff */
[----:B---3--:R-:W-:Y:S05]  /*8750*/  @!P0 BRA `(.L_x_110) ;  /* 0xfffffffc00f08947 */ /* 0x008fea000383ffff */
[----:B------:R-:W-:Y:S05]  /*8760*/  BRA `(.L_x_190) ;  /* 0xffffffd400c07947 */ /* 0x000fea000383ffff */
.L_x_121:
[----:B-1----:R-:W-:Y:S04]  /*8770*/  MOV R0, UR44 ;  /* 0x0000002c00007c02 */ /* 0x002fe80008000f00 */
[----:B------:R1:W2:Y:S03]  /*8780*/  SYNCS.PHASECHK.TRANS64.TRYWAIT P1, [R0+URZ+0x120], R3 ;  /* 0x00012003000075a7 */ /* 0x0002a600080211ff */
[----:B--2---:R-:W-:Y:S05]  /*8790*/  @!P1 NANOSLEEP.SYNCS 0x989680 ;  /* 0x009896800000995d */ /* 0x004fea0003900000 */
[----:B------:R-:W2:Y:S02]  /*87a0*/  @!P1 SYNCS.PHASECHK.TRANS64 P1, [R0+URZ+0x120], R3 ;  /* 0x00012003000095a7 */ /* 0x000ea400080210ff */
[----:B--2---:R-:W-:Y:S05]  /*87b0*/  @!P1 BRA `(.L_x_121) ;  /* 0xfffffffc00ec9947 */ /* 0x004fea000383ffff */
[----:B------:R-:W-:Y:S05]  /*87c0*/  BRA `(.L_x_120) ;  /* 0xffffffe000f87947 */ /* 0x000fea000383ffff */
.L_x_123:
[----:B-1----:R1:W2:Y:S02]  /*87d0*/  SYNCS.PHASECHK.TRANS64.TRYWAIT P1, [R82+URZ+0x160], R4 ;  /* 0x00016004520075a7 */ /* 0x0022a400080211ff */
[----:B--2---:R-:W-:Y:S05]  /*87e0*/  @!P1 NANOSLEEP.SYNCS 0x989680 ;  /* 0x009896800000995d */ /* 0x004fea0003900000 */
[----:B------:R-:W2:Y:S02]  /*87f0*/  @!P1 SYNCS.PHASECHK.TRANS64 P1, [R82+URZ+0x160], R4 ;  /* 0x00016004520095a7 */ /* 0x000ea400080210ff */
[----:B--2---:R-:W-:Y:S05]  /*8800*/  @!P1 BRA `(.L_x_123) ;  /* 0xfffffffc00f09947 */ /* 0x004fea000383ffff */
[----:B------:R-:W-:Y:S05]  /*8810*/  BRA `(.L_x_122) ;  /* 0xffffffe400387947 */ /* 0x000fea000383ffff */
        .weak           $__internal_0_$__cuda_sm10x_tcgen05_guardrail_trap_col_being_dealloced_not_returned_by_alloc
        .type           $__internal_0_$__cuda_sm10x_tcgen05_guardrail_trap_col_being_dealloced_not_returned_by_alloc,@function
        .size           $__internal_0_$__cuda_sm10x_tcgen05_guardrail_trap_col_being_dealloced_not_returned_by_alloc,($__internal_1_$__cuda_sm10x_tcgen05_guardrail_trap_phase_invalid_during_alloc - $__internal_0_$__cuda_sm10x_tcgen05_guardrail_trap_col_being_dealloced_not_returned_by_alloc)
$__internal_0_$__cuda_sm10x_tcgen05_guardrail_trap_col_being_dealloced_not_returned_by_alloc:
[----:B------:R-:W-:Y:S05]  /*8820*/  BPT.TRAP 0x1 ;  /* 0x000000040000795c */ /* 0x000fea0000300000 */
[----:B------:R-:W-:-:S04]  /*8830*/  HFMA2 R3, -RZ, RZ, 0, 0 ;  /* 0x00000000ff037431 */ /* 0x000fc800000001ff */
[----:B------:R-:W-:Y:S05]  /*8840*/  RET.REL.NODEC R2 `(_ZN7cutlass13device_kernelINS_4gemm6kernel13GemmUniversalIN4cute5tupleIJiiiiEEENS1_10collective13CollectiveMmaINS1_35MainloopSm100TmaUmmaWarpSpecializedILi18ELi2ELi4ENS5_IJNS4_1CILi8EEENSA_ILi1EEESC_EEEEENS5_IJNSA_ILi128EEENSA_ILi64EEESF_EEENS_12float_e5m2_tENS5_IJlSC_lEEESI_SJ_NS4_8TiledMMAINS4_8MMA_AtomIJNS4_10MMA_TraitsINS4_25SM100_MMA_F8F6F4_2x1SM_SSEJSI_SI_fSF_SG_NS4_17integral_constantINS4_4UMMA5MajorELSQ_0EEESR_NSO_INSP_7ScaleInELSS_0EEEST_EEEEEENS4_6LayoutINS5_IJSC_SC_SC_EEENS5_IJNSA_ILi0EEESY_SY_EEEEENS5_IJNS4_10UnderscoreES11_S11_EEEEENS4_18SM100_TMA_2SM_LOADENS4_14ComposedLayoutINS4_7SwizzleILi3ELi4ELi3EEENS4_18smem_ptr_flag_bitsILi8EEENSW_INS5_IJSB_SF_EEENS5_IJSF_SC_EEEEEEEvNS4_8identityENS4_28SM100_TMA_2SM_LOAD_MULTICASTES1D_vS1E_EENS_8epilogue10collective18CollectiveEpilogueINS1H_23Sm100TmaWarpSpecializedILi1ELi1ELi32ELb0ELb0EEEJNS5_IJSG_SG_SF_EEENS5_IJNSW_ISG_SC_EES1N_EEESI_SJ_SI_SJ_NS1H_6fusion15FusionCallbacksIS1L_NS1P_17LinearCombinationISI_fSI_fLNS_15FloatRoundStyleE2EEES1M_S1O_JEEENS4_5SM1004TMEM4LOAD26SM100_TMEM_LOAD_32dp32b32xENS4_13SM90_TMA_LOADENS15_INS16_ILi2ELi4ELi3EEES19_NSW_INS5_IJSB_SG_EEENS5_IJSG_SC_EEEEEEENS4_39AutoVectorizingCopyWithAssumedAlignmentILi128EEENS4_14SM90_TMA_STOREES24_S26_S26_EEEvvEEEEvNT_6ParamsE) ;  /* 0xffffff7402ec7950 */ /* 0x000fea0003c3ffff */
        .weak           $__internal_1_$__cuda_sm10x_tcgen05_guardrail_trap_phase_invalid_during_alloc
        .type           $__internal_1_$__cuda_sm10x_tcgen05_guardrail_trap_phase_invalid_during_alloc,@function
        .size           $__internal_1_$__cuda_sm10x_tcgen05_guardrail_trap_phase_invalid_during_alloc,($__internal_2_$__cuda_sm10x_tcgen05_guardrail_trap_unallocated_columns_being_dealloced - $__internal_1_$__cuda_sm10x_tcgen05_guardrail_trap_phase_invalid_during_alloc)
$__internal_1_$__cuda_sm10x_tcgen05_guardrail_trap_phase_invalid_during_alloc:
[----:B------:R-:W-:Y:S05]  /*8850*/  BPT.TRAP 0x1 ;  /* 0x000000040000795c */ /* 0x000fea0000300000 */
[----:B------:R-:W-:-:S04]  /*8860*/  MOV R5, 0x0 ;  /* 0x0000000000057802 */ /* 0x000fc80000000f00 */
[----:B------:R-:W-:Y:S05]  /*8870*/  RET.REL.NODEC R4 `(_ZN7cutlass13device_kernelINS_4gemm6kernel13GemmUniversalIN4cute5tupleIJiiiiEEENS1_10collective13CollectiveMmaINS1_35MainloopSm100TmaUmmaWarpSpecializedILi18ELi2ELi4ENS5_IJNS4_1CILi8EEENSA_ILi1EEESC_EEEEENS5_IJNSA_ILi128EEENSA_ILi64EEESF_EEENS_12float_e5m2_tENS5_IJlSC_lEEESI_SJ_NS4_8TiledMMAINS4_8MMA_AtomIJNS4_10MMA_TraitsINS4_25SM100_MMA_F8F6F4_2x1SM_SSEJSI_SI_fSF_SG_NS4_17integral_constantINS4_4UMMA5MajorELSQ_0EEESR_NSO_INSP_7ScaleInELSS_0EEEST_EEEEEENS4_6LayoutINS5_IJSC_SC_SC_EEENS5_IJNSA_ILi0EEESY_SY_EEEEENS5_IJNS4_10UnderscoreES11_S11_EEEEENS4_18SM100_TMA_2SM_LOADENS4_14ComposedLayoutINS4_7SwizzleILi3ELi4ELi3EEENS4_18smem_ptr_flag_bitsILi8EEENSW_INS5_IJSB_SF_EEENS5_IJSF_SC_EEEEEEEvNS4_8identityENS4_28SM100_TMA_2SM_LOAD_MULTICASTES1D_vS1E_EENS_8epilogue10collective18CollectiveEpilogueINS1H_23Sm100TmaWarpSpecializedILi1ELi1ELi32ELb0ELb0EEEJNS5_IJSG_SG_SF_EEENS5_IJNSW_ISG_SC_EES1N_EEESI_SJ_SI_SJ_NS1H_6fusion15FusionCallbacksIS1L_NS1P_17LinearCombinationISI_fSI_fLNS_15FloatRoundStyleE2EEES1M_S1O_JEEENS4_5SM1004TMEM4LOAD26SM100_TMEM_LOAD_32dp32b32xENS4_13SM90_TMA_LOADENS15_INS16_ILi2ELi4ELi3EEES19_NSW_INS5_IJSB_SG_EEENS5_IJSG_SC_EEEEEEENS4_39AutoVectorizingCopyWithAssumedAlignmentILi128EEENS4_14SM90_TMA_STOREES24_S26_S26_EEEvvEEEEvNT_6ParamsE) ;  /* 0xffffff7404e07950 */ /* 0x000fea0003c3ffff */
        .weak           $__internal_2_$__cuda_sm10x_tcgen05_guardrail_trap_unallocated_columns_being_dealloced
        .type           $__internal_2_$__cuda_sm10x_tcgen05_guardrail_trap_unallocated_columns_being_dealloced,@function
        .size           $__internal_2_$__cuda_sm10x_tcgen05_guardrail_trap_unallocated_columns_being_dealloced,(.L_x_192 - $__internal_2_$__cuda_sm10x_tcgen05_guardrail_trap_unallocated_columns_being_dealloced)
$__internal_2_$__cuda_sm10x_tcgen05_guardrail_trap_unallocated_columns_being_dealloced:
[----:B------:R-:W-:Y:S05]  /*8880*/  BPT.TRAP 0x1 ;  /* 0x000000040000795c */ /* 0x000fea0000300000 */
[----:B------:R-:W-:-:S04]  /*8890*/  HFMA2 R3, -RZ, RZ, 0, 0 ;  /* 0x00000000ff037431 */ /* 0x000fc800000001ff */
[----:B------:R-:W-:Y:S05]  /*88a0*/  RET.REL.NODEC R2 `(_ZN7cutlass13device_kernelINS_4gemm6kernel13GemmUniversalIN4cute5tupleIJiiiiEEENS1_10collective13CollectiveMmaINS1_35MainloopSm100TmaUmmaWarpSpecializedILi18ELi2ELi4ENS5_IJNS4_1CILi8EEENSA_ILi1EEESC_EEEEENS5_IJNSA_ILi128EEENSA_ILi64EEESF_EEENS_12float_e5m2_tENS5_IJlSC_lEEESI_SJ_NS4_8TiledMMAINS4_8MMA_AtomIJNS4_10MMA_TraitsINS4_25SM100_MMA_F8F6F4_2x1SM_SSEJSI_SI_fSF_SG_NS4_17integral_constantINS4_4UMMA5MajorELSQ_0EEESR_NSO_INSP_7ScaleInELSS_0EEEST_EEEEEENS4_6LayoutINS5_IJSC_SC_SC_EEENS5_IJNSA_ILi0EEESY_SY_EEEEENS5_IJNS4_10UnderscoreES11_S11_EEEEENS4_18SM100_TMA_2SM_LOADENS4_14ComposedLayoutINS4_7SwizzleILi3ELi4ELi3EEENS4_18smem_ptr_flag_bitsILi8EEENSW_INS5_IJSB_SF_EEENS5_IJSF_SC_EEEEEEEvNS4_8identityENS4_28SM100_TMA_2SM_LOAD_MULTICASTES1D_vS1E_EENS_8epilogue10collective18CollectiveEpilogueINS1H_23Sm100TmaWarpSpecializedILi1ELi1ELi32ELb0ELb0EEEJNS5_IJSG_SG_SF_EEENS5_IJNSW_ISG_SC_EES1N_EEESI_SJ_SI_SJ_NS1H_6fusion15FusionCallbacksIS1L_NS1P_17LinearCombinationISI_fSI_fLNS_15FloatRoundStyleE2EEES1M_S1O_JEEENS4_5SM1004TMEM4LOAD26SM100_TMEM_LOAD_32dp32b32xENS4_13SM90_TMA_LOADENS15_INS16_ILi2ELi4ELi3EEES19_NSW_INS5_IJSB_SG_EEENS5_IJSG_SC_EEEEEEENS4_39AutoVectorizingCopyWithAssumedAlignmentILi128EEENS4_14SM90_TMA_STOREES24_S26_S26_EEEvvEEEEvNT_6ParamsE) ;  /* 0xffffff7402d47950 */ /* 0x000fea0003c3ffff */
.L_x_191:
[----:B------:R-:W-:-:S00]  /*88b0*/  BRA `(.L_x_191) ;  /* 0xfffffffc00fc7947 */ /* 0x000fc0000383ffff */
[----:B------:R-:W-:-:S00]  /*88c0*/  NOP ;  /* 0x0000000000007918 */ /* 0x000fc00000000000 */
        /* <DEDUP_REMOVED lines=11> */
.L_x_192:


//--------------------- .nv.global.init           --------------------------
	.section	.nv.global.init,"aw",@progbits
.nv.global.init:
	.type		$str$27,@object
	.size		$str$27,($str$28 - $str$27)
$str$27:
        /*0000*/ 	.byte	0x28, 0x61, 0x64, 0x64, 0x72, 0x65, 0x73, 0x73, 0x20, 0x26, 0x20, 0x6d, 0x61, 0x73, 0x6b, 0x29
        /*0010*/ 	.byte	0x20, 0x3d, 0x3d, 0x20, 0x30, 0x00
	.type		$str$28,@object
	.size		$str$28,($str$26 - $str$28)
$str$28:
        /*0016*/ 	.byte	0x2f, 0x74, 0x6d, 0x70, 0x2f, 0x63, 0x75, 0x74, 0x6c, 0x61, 0x73, 0x73, 0x5f, 0x73, 0x77, 0x65
        /*0026*/ 	.byte	0x65, 0x70, 0x5f, 0x73, 0x72, 0x63, 0x2f, 0x69, 0x6e, 0x63, 0x6c, 0x75, 0x64, 0x65, 0x2f, 0x63
        /*0036*/ 	.byte	0x75, 0x74, 0x65, 0x2f, 0x70, 0x6f, 0x69, 0x6e, 0x74, 0x65, 0x72, 0x5f, 0x66, 0x6c, 0x61, 0x67
        /*0046*/ 	.byte	0x67, 0x65, 0x64, 0x2e, 0x68, 0x70, 0x70, 0x00
	.type		$str$26,@object
	.size		$str$26,($str$25 - $str$26)
$str$26:
        /*004e*/ 	.byte	0x2f, 0x74, 0x6d, 0x70, 0x2f, 0x63, 0x75, 0x74, 0x6c, 0x61, 0x73, 0x73, 0x5f, 0x73, 0x77, 0x65
        /*005e*/ 	.byte	0x65, 0x70, 0x5f, 0x73, 0x72, 0x63, 0x2f, 0x69, 0x6e, 0x63, 0x6c, 0x75, 0x64, 0x65, 0x2f, 0x63
        /*006e*/ 	.byte	0x75, 0x74, 0x65, 0x2f, 0x61, 0x74, 0x6f, 0x6d, 0x2f, 0x63, 0x6f, 0x70, 0x79, 0x5f, 0x74, 0x72
        /*007e*/ 	.byte	0x61, 0x69, 0x74, 0x73, 0x5f, 0x73, 0x6d, 0x31, 0x30, 0x30, 0x2e, 0x68, 0x70, 0x70, 0x00
	.type		$str$25,@object
	.size		$str$25,(__unnamed_1 - $str$25)
$str$25:
        /*008d*/ 	.byte	0x28, 0x28, 0x75, 0x69, 0x6e, 0x74, 0x33, 0x32, 0x5f, 0x74, 0x28, 0x74, 0x68, 0x72, 0x65, 0x61
        /*009d*/ 	.byte	0x64, 0x49, 0x64, 0x78, 0x2e, 0x78, 0x29, 0x20, 0x2f, 0x20, 0x33, 0x32, 0x29, 0x20, 0x25, 0x20
        /*00ad*/ 	.byte	0x34, 0x29, 0x20, 0x3d, 0x3d, 0x20, 0x28, 0x28, 0x28, 0x74, 0x6d, 0x65, 0x6d, 0x5f, 0x61, 0x64
        /*00bd*/ 	.byte	0x64, 0x72, 0x20, 0x3e, 0x3e, 0x20, 0x31, 0x36, 0x29, 0x20, 0x2f, 0x20, 0x33, 0x32, 0x29, 0x20
        /*00cd*/ 	.byte	0x25, 0x20, 0x34, 0x29, 0x00
	.type		__unnamed_1,@object
	.size		__unnamed_1,(__unnamed_2 - __unnamed_1)
__unnamed_1:
        /*00d2*/ 	.byte	0x61, 0x75, 0x74, 0x6f, 0x20, 0x63, 0x75, 0x74, 0x65, 0x3a, 0x3a, 0x61, 0x73, 0x5f, 0x70, 0x6f
        /* <DEDUP_REMOVED lines=24> */
        /*0262*/ 	.byte	0x3c, 0x34, 0x30, 0x39, 0x36, 0x3e, 0x3e, 0x3e, 0x3e, 0x5d, 0x00
	.type		__unnamed_2,@object
	.size		__unnamed_2,(.L_2 - __unnamed_2)
__unnamed_2:
        /* <DEDUP_REMOVED lines=40> */
        /*04ed*/ 	.byte	0x74, 0x65, 0x3a, 0x3a, 0x43, 0x3c, 0x30, 0x3e, 0x3e, 0x3e, 0x3e, 0x5d, 0x00
.L_2:


//--------------------- .nv.shared._ZN7cutlass13device_kernelINS_4gemm6kernel13GemmUniversalIN4cute5tupleIJiiiiEEENS1_10collective13CollectiveMmaINS1_35MainloopSm100TmaUmmaWarpSpecializedILi18ELi2ELi4ENS5_IJNS4_1CILi8EEENSA_ILi1EEESC_EEEEENS5_IJNSA_ILi128EEENSA_ILi64EEESF_EEENS_12float_e5m2_tENS5_IJlSC_lEEESI_SJ_NS4_8TiledMMAINS4_8MMA_AtomIJNS4_10MMA_TraitsINS4_25SM100_MMA_F8F6F4_2x1SM_SSEJSI_SI_fSF_SG_NS4_17integral_constantINS4_4UMMA5MajorELSQ_0EEESR_NSO_INSP_7ScaleInELSS_0EEEST_EEEEEENS4_6LayoutINS5_IJSC_SC_SC_EEENS5_IJNSA_ILi0EEESY_SY_EEEEENS5_IJNS4_10UnderscoreES11_S11_EEEEENS4_18SM100_TMA_2SM_LOADENS4_14ComposedLayoutINS4_7SwizzleILi3ELi4ELi3EEENS4_18smem_ptr_flag_bitsILi8EEENSW_INS5_IJSB_SF_EEENS5_IJSF_SC_EEEEEEEvNS4_8identityENS4_28SM100_TMA_2SM_LOAD_MULTICASTES1D_vS1E_EENS_8epilogue10collective18CollectiveEpilogueINS1H_23Sm100TmaWarpSpecializedILi1ELi1ELi32ELb0ELb0EEEJNS5_IJSG_SG_SF_EEENS5_IJNSW_ISG_SC_EES1N_EEESI_SJ_SI_SJ_NS1H_6fusion15FusionCallbacksIS1L_NS1P_17LinearCombinationISI_fSI_fLNS_15FloatRoundStyleE2EEES1M_S1O_JEEENS4_5SM1004TMEM4LOAD26SM100_TMEM_LOAD_32dp32b32xENS4_13SM90_TMA_LOADENS15_INS16_ILi2ELi4ELi3EEES19_NSW_INS5_IJSB_SG_EEENS5_IJSG_SC_EEEEEEENS4_39AutoVectorizingCopyWithAssumedAlignmentILi128EEENS4_14SM90_TMA_STOREES24_S26_S26_EEEvvEEEEvNT_6ParamsE --------------------------
	.section	.nv.shared._ZN7cutlass13device_kernelINS_4gemm6kernel13GemmUniversalIN4cute5tupleIJiiiiEEENS1_10collective13CollectiveMmaINS1_35MainloopSm100TmaUmmaWarpSpecializedILi18ELi2ELi4ENS5_IJNS4_1CILi8EEENSA_ILi1EEESC_EEEEENS5_IJNSA_ILi128EEENSA_ILi64EEESF_EEENS_12float_e5m2_tENS5_IJlSC_lEEESI_SJ_NS4_8TiledMMAINS4_8MMA_AtomIJNS4_10MMA_TraitsINS4_25SM100_MMA_F8F6F4_2x1SM_SSEJSI_SI_fSF_SG_NS4_17integral_constantINS4_4UMMA5MajorELSQ_0EEESR_NSO_INSP_7ScaleInELSS_0EEEST_EEEEEENS4_6LayoutINS5_IJSC_SC_SC_EEENS5_IJNSA_ILi0EEESY_SY_EEEEENS5_IJNS4_10UnderscoreES11_S11_EEEEENS4_18SM100_TMA_2SM_LOADENS4_14ComposedLayoutINS4_7SwizzleILi3ELi4ELi3EEENS4_18smem_ptr_flag_bitsILi8EEENSW_INS5_IJSB_SF_EEENS5_IJSF_SC_EEEEEEEvNS4_8identityENS4_28SM100_TMA_2SM_LOAD_MULTICASTES1D_vS1E_EENS_8epilogue10collective18CollectiveEpilogueINS1H_23Sm100TmaWarpSpecializedILi1ELi1ELi32ELb0ELb0EEEJNS5_IJSG_SG_SF_EEENS5_IJNSW_ISG_SC_EES1N_EEESI_SJ_SI_SJ_NS1H_6fusion15FusionCallbacksIS1L_NS1P_17LinearCombinationISI_fSI_fLNS_15FloatRoundStyleE2EEES1M_S1O_JEEENS4_5SM1004TMEM4LOAD26SM100_TMEM_LOAD_32dp32b32xENS4_13SM90_TMA_LOADENS15_INS16_ILi2ELi4ELi3EEES19_NSW_INS5_IJSB_SG_EEENS5_IJSG_SC_EEEEEEENS4_39AutoVectorizingCopyWithAssumedAlignmentILi128EEENS4_14SM90_TMA_STOREES24_S26_S26_EEEvvEEEEvNT_6ParamsE,"aw",@nobits
	.sectionflags	@""
	.align	16
	.zero		1024


//--------------------- .nv.shared.reserved.0     --------------------------
	.section	.nv.shared.reserved.0,"aw",@nobits
	.weak		__nv_reservedSMEM_offset_0_alias
	.size		__nv_reservedSMEM_offset_0_alias, 0, 64
	.other		__nv_reservedSMEM_offset_0_alias,@"STO_CUDA_RESERVED_SHARED STV_DEFAULT"
__nv_reservedSMEM_offset_0_alias:
	.zero		0
.nv.shared.reserved.0:
	.zero		64
	.weak		__nv_reservedSMEM_tcgen05_partition
	.type		__nv_reservedSMEM_tcgen05_partition,@object
	.size		__nv_reservedSMEM_tcgen05_partition,(.L_0 - __nv_reservedSMEM_tcgen05_partition)
__nv_reservedSMEM_tcgen05_partition:
	.zero		32
.L_0:


//--------------------- .nv.global                --------------------------
	.section	.nv.global,"aw",@nobits
.nv.global:
	.type		_ZN40_INTERNAL_a5bb966f_4_k_cu_6c1a10a9_352754cute1_E,@object
	.size		_ZN40_INTERNAL_a5bb966f_4_k_cu_6c1a10a9_352754cute1_E,(_ZN40_INTERNAL_a5bb966f_4_k_cu_6c1a10a9_352754cuda3std3__45__cpo6cbeginE - _ZN40_INTERNAL_a5bb966f_4_k_cu_6c1a10a9_352754cute1_E)
_ZN40_INTERNAL_a5bb966f_4_k_cu_6c1a10a9_352754cute1_E:
	.zero		1
	.type		_ZN40_INTERNAL_a5bb966f_4_k_cu_6c1a10a9_352754cuda3std3__45__cpo6cbeginE,@object
	.size		_ZN40_INTERNAL_a5bb966f_4_k_cu_6c1a10a9_352754cuda3std3__45__cpo6cbeginE,(_ZN40_INTERNAL_a5bb966f_4_k_cu_6c1a10a9_352754cuda3std3__48in_placeE - _ZN40_INTERNAL_a5bb966f_4_k_cu_6c1a10a9_352754cuda3std3__45__cpo6cbeginE)
_ZN40_INTERNAL_a5bb966f_4_k_cu_6c1a10a9_352754cuda3std3__45__cpo6cbeginE:
	.zero		1
	.type		_ZN40_INTERNAL_a5bb966f_4_k_cu_6c1a10a9_352754cuda3std3__48in_placeE,@object
	.size		_ZN40_INTERNAL_a5bb966f_4_k_cu_6c1a10a9_352754cuda3std3__48in_placeE,(_ZN40_INTERNAL_a5bb966f_4_k_cu_6c1a10a9_352754cuda3std6ranges3__45__cpo9iter_moveE - _ZN40_INTERNAL_a5bb966f_4_k_cu_6c1a10a9_352754cuda3std3__48in_placeE)
_ZN40_INTERNAL_a5bb966f_4_k_cu_6c1a10a9_352754cuda3std3__48in_placeE:
	.zero		1
	.type		_ZN40_INTERNAL_a5bb966f_4_k_cu_6c1a10a9_352754cuda3std6ranges3__45__cpo9iter_moveE,@object
	.size		_ZN40_INTERNAL_a5bb966f_4_k_cu_6c1a10a9_352754cuda3std6ranges3__45__cpo9iter_moveE,(_ZN40_INTERNAL_a5bb966f_4_k_cu_6c1a10a9_352754cuda3std3__45__cpo5beginE - _ZN40_INTERNAL_a5bb966f_4_k_cu_6c1a10a9_352754cuda3std6ranges3__45__cpo9iter_moveE)
_ZN40_INTERNAL_a5bb966f_4_k_cu_6c1a10a9_352754cuda3std6ranges3__45__cpo9iter_moveE:
	.zero		1
	.type		_ZN40_INTERNAL_a5bb966f_4_k_cu_6c1a10a9_352754cuda3std3__45__cpo5beginE,@object
	.size		_ZN40_INTERNAL_a5bb966f_4_k_cu_6c1a10a9_352754cuda3std3__45__cpo5beginE,(_ZN40_INTERNAL_a5bb966f_4_k_cu_6c1a10a9_352754cuda3std3__442_GLOBAL__N__a5bb966f_4_k_cu_6c1a10a9_352756ignoreE - _ZN40_INTERNAL_a5bb966f_4_k_cu_6c1a10a9_352754cuda3std3__45__cpo5beginE)
_ZN40_INTERNAL_a5bb966f_4_k_cu_6c1a10a9_352754cuda3std3__45__cpo5beginE:
	.zero		1
	.type		_ZN40_INTERNAL_a5bb966f_4_k_cu_6c1a10a9_352754cuda3std3__442_GLOBAL__N__a5bb966f_4_k_cu_6c1a10a9_352756ignoreE,@object
	.size		_ZN40_INTERNAL_a5bb966f_4_k_cu_6c1a10a9_352754cuda3std3__442_GLOBAL__N__a5bb966f_4_k_cu_6c1a10a9_352756ignoreE,(_ZN40_INTERNAL_a5bb966f_4_k_cu_6c1a10a9_352754cute7productE - _ZN40_INTERNAL_a5bb966f_4_k_cu_6c1a10a9_352754cuda3std3__442_GLOBAL__N__a5bb966f_4_k_cu_6c1a10a9_352756ignoreE)
_ZN40_INTERNAL_a5bb966f_4_k_cu_6c1a10a9_352754cuda3std3__442_GLOBAL__N__a5bb966f_4_k_cu_6c1a10a9_352756ignoreE:
	.zero		1
	.type		_ZN40_INTERNAL_a5bb966f_4_k_cu_6c1a10a9_352754cute7productE,@object
	.size		_ZN40_INTERNAL_a5bb966f_4_k_cu_6c1a10a9_352754cute7productE,(_ZN40_INTERNAL_a5bb966f_4_k_cu_6c1a10a9_352754cuda3std3__45__cpo3endE - _ZN40_INTERNAL_a5bb966f_4_k_cu_6c1a10a9_352754cute7productE)
_ZN40_INTERNAL_a5bb966f_4_k_cu_6c1a10a9_352754cute7productE:
	.zero		1
	.type		_ZN40_INTERNAL_a5bb966f_4_k_cu_6c1a10a9_352754cuda3std3__45__cpo3endE,@object
	.size		_ZN40_INTERNAL_a5bb966f_4_k_cu_6c1a10a9_352754cuda3std3__45__cpo3endE,(_ZN40_INTERNAL_a5bb966f_4_k_cu_6c1a10a9_352754cuda3std3__419piecewise_constructE - _ZN40_INTERNAL_a5bb966f_4_k_cu_6c1a10a9_352754cuda3std3__45__cpo3endE)
_ZN40_INTERNAL_a5bb966f_4_k_cu_6c1a10a9_352754cuda3std3__45__cpo3endE:
	.zero		1
	.type		_ZN40_INTERNAL_a5bb966f_4_k_cu_6c1a10a9_352754cuda3std3__419piecewise_constructE,@object
	.size		_ZN40_INTERNAL_a5bb966f_4_k_cu_6c1a10a9_352754cuda3std3__419piecewise_constructE,(_ZN40_INTERNAL_a5bb966f_4_k_cu_6c1a10a9_352754cuda3std3__45__cpo4cendE - _ZN40_INTERNAL_a5bb966f_4_k_cu_6c1a10a9_352754cuda3std3__419piecewise_constructE)
_ZN40_INTERNAL_a5bb966f_4_k_cu_6c1a10a9_352754cuda3std3__419piecewise_constructE:
	.zero		1
	.type		_ZN40_INTERNAL_a5bb966f_4_k_cu_6c1a10a9_352754cuda3std3__45__cpo4cendE,@object
	.size		_ZN40_INTERNAL_a5bb966f_4_k_cu_6c1a10a9_352754cuda3std3__45__cpo4cendE,(_ZN40_INTERNAL_a5bb966f_4_k_cu_6c1a10a9_352754cuda3std6ranges3__45__cpo4swapE - _ZN40_INTERNAL_a5bb966f_4_k_cu_6c1a10a9_352754cuda3std3__45__cpo4cendE)
_ZN40_INTERNAL_a5bb966f_4_k_cu_6c1a10a9_352754cuda3std3__45__cpo4cendE:
	.zero		1
	.type		_ZN40_INTERNAL_a5bb966f_4_k_cu_6c1a10a9_352754cuda3std6ranges3__45__cpo4swapE,@object
	.size		_ZN40_INTERNAL_a5bb966f_4_k_cu_6c1a10a9_352754cuda3std6ranges3__45__cpo4swapE,(.L_10 - _ZN40_INTERNAL_a5bb966f_4_k_cu_6c1a10a9_352754cuda3std6ranges3__45__cpo4swapE)
_ZN40_INTERNAL_a5bb966f_4_k_cu_6c1a10a9_352754cuda3std6ranges3__45__cpo4swapE:
	.zero		1
.L_10:


//--------------------- .nv.constant0._ZN7cutlass13device_kernelINS_4gemm6kernel13GemmUniversalIN4cute5tupleIJiiiiEEENS1_10collective13CollectiveMmaINS1_35MainloopSm100TmaUmmaWarpSpecializedILi18ELi2ELi4ENS5_IJNS4_1CILi8EEENSA_ILi1EEESC_EEEEENS5_IJNSA_ILi128EEENSA_ILi64EEESF_EEENS_12float_e5m2_tENS5_IJlSC_lEEESI_SJ_NS4_8TiledMMAINS4_8MMA_AtomIJNS4_10MMA_TraitsINS4_25SM100_MMA_F8F6F4_2x1SM_SSEJSI_SI_fSF_SG_NS4_17integral_constantINS4_4UMMA5MajorELSQ_0EEESR_NSO_INSP_7ScaleInELSS_0EEEST_EEEEEENS4_6LayoutINS5_IJSC_SC_SC_EEENS5_IJNSA_ILi0EEESY_SY_EEEEENS5_IJNS4_10UnderscoreES11_S11_EEEEENS4_18SM100_TMA_2SM_LOADENS4_14ComposedLayoutINS4_7SwizzleILi3ELi4ELi3EEENS4_18smem_ptr_flag_bitsILi8EEENSW_INS5_IJSB_SF_EEENS5_IJSF_SC_EEEEEEEvNS4_8identityENS4_28SM100_TMA_2SM_LOAD_MULTICASTES1D_vS1E_EENS_8epilogue10collective18CollectiveEpilogueINS1H_23Sm100TmaWarpSpecializedILi1ELi1ELi32ELb0ELb0EEEJNS5_IJSG_SG_SF_EEENS5_IJNSW_ISG_SC_EES1N_EEESI_SJ_SI_SJ_NS1H_6fusion15FusionCallbacksIS1L_NS1P_17LinearCombinationISI_fSI_fLNS_15FloatRoundStyleE2EEES1M_S1O_JEEENS4_5SM1004TMEM4LOAD26SM100_TMEM_LOAD_32dp32b32xENS4_13SM90_TMA_LOADENS15_INS16_ILi2ELi4ELi3EEES19_NSW_INS5_IJSB_SG_EEENS5_IJSG_SC_EEEEEEENS4_39AutoVectorizingCopyWithAssumedAlignmentILi128EEENS4_14SM90_TMA_STOREES24_S26_S26_EEEvvEEEEvNT_6ParamsE --------------------------
	.section	.nv.constant0._ZN7cutlass13device_kernelINS_4gemm6kernel13GemmUniversalIN4cute5tupleIJiiiiEEENS1_10collective13CollectiveMmaINS1_35MainloopSm100TmaUmmaWarpSpecializedILi18ELi2ELi4ENS5_IJNS4_1CILi8EEENSA_ILi1EEESC_EEEEENS5_IJNSA_ILi128EEENSA_ILi64EEESF_EEENS_12float_e5m2_tENS5_IJlSC_lEEESI_SJ_NS4_8TiledMMAINS4_8MMA_AtomIJNS4_10MMA_TraitsINS4_25SM100_MMA_F8F6F4_2x1SM_SSEJSI_SI_fSF_SG_NS4_17integral_constantINS4_4UMMA5MajorELSQ_0EEESR_NSO_INSP_7ScaleInELSS_0EEEST_EEEEEENS4_6LayoutINS5_IJSC_SC_SC_EEENS5_IJNSA_ILi0EEESY_SY_EEEEENS5_IJNS4_10UnderscoreES11_S11_EEEEENS4_18SM100_TMA_2SM_LOADENS4_14ComposedLayoutINS4_7SwizzleILi3ELi4ELi3EEENS4_18smem_ptr_flag_bitsILi8EEENSW_INS5_IJSB_SF_EEENS5_IJSF_SC_EEEEEEEvNS4_8identityENS4_28SM100_TMA_2SM_LOAD_MULTICASTES1D_vS1E_EENS_8epilogue10collective18CollectiveEpilogueINS1H_23Sm100TmaWarpSpecializedILi1ELi1ELi32ELb0ELb0EEEJNS5_IJSG_SG_SF_EEENS5_IJNSW_ISG_SC_EES1N_EEESI_SJ_SI_SJ_NS1H_6fusion15FusionCallbacksIS1L_NS1P_17LinearCombinationISI_fSI_fLNS_15FloatRoundStyleE2EEES1M_S1O_JEEENS4_5SM1004TMEM4LOAD26SM100_TMEM_LOAD_32dp32b32xENS4_13SM90_TMA_LOADENS15_INS16_ILi2ELi4ELi3EEES19_NSW_INS5_IJSB_SG_EEENS5_IJSG_SC_EEEEEEENS4_39AutoVectorizingCopyWithAssumedAlignmentILi128EEENS4_14SM90_TMA_STOREES24_S26_S26_EEEvvEEEEvNT_6ParamsE,"a",@progbits
	.sectionflags	@""
	.align	4
.nv.constant0._ZN7cutlass13device_kernelINS_4gemm6kernel13GemmUniversalIN4cute5tupleIJiiiiEEENS1_10collective13CollectiveMmaINS1_35MainloopSm100TmaUmmaWarpSpecializedILi18ELi2ELi4ENS5_IJNS4_1CILi8EEENSA_ILi1EEESC_EEEEENS5_IJNSA_ILi128EEENSA_ILi64EEESF_EEENS_12float_e5m2_tENS5_IJlSC_lEEESI_SJ_NS4_8TiledMMAINS4_8MMA_AtomIJNS4_10MMA_TraitsINS4_25SM100_MMA_F8F6F4_2x1SM_SSEJSI_SI_fSF_SG_NS4_17integral_constantINS4_4UMMA5MajorELSQ_0EEESR_NSO_INSP_7ScaleInELSS_0EEEST_EEEEEENS4_6LayoutINS5_IJSC_SC_SC_EEENS5_IJNSA_ILi0EEESY_SY_EEEEENS5_IJNS4_10UnderscoreES11_S11_EEEEENS4_18SM100_TMA_2SM_LOADENS4_14ComposedLayoutINS4_7SwizzleILi3ELi4ELi3EEENS4_18smem_ptr_flag_bitsILi8EEENSW_INS5_IJSB_SF_EEENS5_IJSF_SC_EEEEEEEvNS4_8identityENS4_28SM100_TMA_2SM_LOAD_MULTICASTES1D_vS1E_EENS_8epilogue10collective18CollectiveEpilogueINS1H_23Sm100TmaWarpSpecializedILi1ELi1ELi32ELb0ELb0EEEJNS5_IJSG_SG_SF_EEENS5_IJNSW_ISG_SC_EES1N_EEESI_SJ_SI_SJ_NS1H_6fusion15FusionCallbacksIS1L_NS1P_17LinearCombinationISI_fSI_fLNS_15FloatRoundStyleE2EEES1M_S1O_JEEENS4_5SM1004TMEM4LOAD26SM100_TMEM_LOAD_32dp32b32xENS4_13SM90_TMA_LOADENS15_INS16_ILi2ELi4ELi3EEES19_NSW_INS5_IJSB_SG_EEENS5_IJSG_SC_EEEEEEENS4_39AutoVectorizingCopyWithAssumedAlignmentILi128EEENS4_14SM90_TMA_STOREES24_S26_S26_EEEvvEEEEvNT_6ParamsE:
	.zero		2944


//--------------------- SYMBOLS --------------------------

	.type		.nv.reservedSmem.offset0,@object
	.size		.nv.reservedSmem.offset0,0x4
	.type		.nv.reservedSmem.cap,@object
	.size		.nv.reservedSmem.cap,0x4
	.type		__assertfail,@function
